	.target	sm_90a

	.elftype	@"ET_EXEC"


//--------------------- .note.nv.tkinfo           --------------------------
	.section	.note.nv.tkinfo,"",@"SHT_NOTE"
	.sectionflags	@"SHF_NOTE_NV_TKINFO"
	.tkinfo
        /*0018*/ 	.word	0x00000002
        /*0030*/ 	.string	""
        /*0030*/ 	.string	"ptxas"
        /*0030*/ 	.string	"Cuda compilation tools, release 13.0, V13.0.88"
        /*0030*/ 	.string	"Build cuda_13.0.r13.0/compiler.36424714_0"
        /*0030*/ 	.string	"-arch sm_90a -m 64 "



//--------------------- .note.nv.cuinfo           --------------------------
	.section	.note.nv.cuinfo,"",@"SHT_NOTE"
	.sectionflags	@"SHF_NOTE_NV_CUINFO"
        /*0018*/ 	.short	0x0002
        /*001a*/ 	.short	0x005a
        /*001c*/ 	.short	0x0082
	.zero		2


//--------------------- .nv.info                  --------------------------
	.section	.nv.info,"",@"SHT_CUDA_INFO"
	.align	4


	//----- nvinfo : EIATTR_REGCOUNT
	.align		4
        /*0000*/ 	.byte	0x04, 0x2f
        /*0002*/ 	.short	(.L_12 - .L_11)
	.align		4
.L_11:
        /*0004*/ 	.word	index@(_ZN7cutlass13device_kernelINS_4gemm6kernel13GemmUniversalIN4cute5tupleIJiiiiEEENS1_10collective13CollectiveMmaINS1_37MainloopSm90TmaGmmaWarpSpecializedFP8ILi37ENS5_IJNS4_1CILi2EEENSA_ILi1EEESC_EEENS1_32KernelTmaWarpSpecializedPingpongEEENS5_IJNSA_ILi64EEENSA_ILi128EEENSA_ILi32EEEEEENS_12float_e4m3_tENS5_IJlSC_lEEESK_SL_NS4_8TiledMMAINS4_8MMA_AtomIJNS4_4SM904GMMA31MMA_64x128x32_F32E4M3E4M3_SS_TNILNSP_7ScaleInE1ELSR_1EEEEEENS4_6LayoutINS5_IJSC_SC_SC_EEENS5_IJNSA_ILi0EEESW_SW_EEEEENS5_IJNS4_10UnderscoreESZ_SZ_EEEEENS4_13SM90_TMA_LOADENS4_14ComposedLayoutINS4_7SwizzleILi1ELi4ELi3EEENS4_18smem_ptr_flag_bitsILi8EEENSU_INS5_IJNSA_ILi8EEESI_EEENS5_IJSI_SC_EEEEEEEvNS4_8identityENS4_23SM90_TMA_LOAD_MULTICASTES1C_vS1D_EENS_8epilogue10collective6detail29Sm90TmaWarpSpecializedAdapterINS1H_15DefaultEpilogueISK_SL_SL_NS1G_6thread17LinearCombinationISK_Li1EffLNS1L_9ScaleType4KindE0ELNS_15FloatRoundStyleE2ESK_EENS1_15EpilogueDefaultEEEEEvvEEEEvNT_6ParamsE)
        /*0008*/ 	.word	0x000000a8


	//----- nvinfo : EIATTR_FRAME_SIZE
	.align		4
.L_12:
        /*000c*/ 	.byte	0x04, 0x11
        /*000e*/ 	.short	(.L_14 - .L_13)
	.align		4
.L_13:
        /*0010*/ 	.word	index@(_ZN7cutlass13device_kernelINS_4gemm6kernel13GemmUniversalIN4cute5tupleIJiiiiEEENS1_10collective13CollectiveMmaINS1_37MainloopSm90TmaGmmaWarpSpecializedFP8ILi37ENS5_IJNS4_1CILi2EEENSA_ILi1EEESC_EEENS1_32KernelTmaWarpSpecializedPingpongEEENS5_IJNSA_ILi64EEENSA_ILi128EEENSA_ILi32EEEEEENS_12float_e4m3_tENS5_IJlSC_lEEESK_SL_NS4_8TiledMMAINS4_8MMA_AtomIJNS4_4SM904GMMA31MMA_64x128x32_F32E4M3E4M3_SS_TNILNSP_7ScaleInE1ELSR_1EEEEEENS4_6LayoutINS5_IJSC_SC_SC_EEENS5_IJNSA_ILi0EEESW_SW_EEEEENS5_IJNS4_10UnderscoreESZ_SZ_EEEEENS4_13SM90_TMA_LOADENS4_14ComposedLayoutINS4_7SwizzleILi1ELi4ELi3EEENS4_18smem_ptr_flag_bitsILi8EEENSU_INS5_IJNSA_ILi8EEESI_EEENS5_IJSI_SC_EEEEEEEvNS4_8identityENS4_23SM90_TMA_LOAD_MULTICASTES1C_vS1D_EENS_8epilogue10collective6detail29Sm90TmaWarpSpecializedAdapterINS1H_15DefaultEpilogueISK_SL_SL_NS1G_6thread17LinearCombinationISK_Li1EffLNS1L_9ScaleType4KindE0ELNS_15FloatRoundStyleE2ESK_EENS1_15EpilogueDefaultEEEEEvvEEEEvNT_6ParamsE)
        /*0014*/ 	.word	0x00000000


	//----- nvinfo : EIATTR_MIN_STACK_SIZE
	.align		4
.L_14:
        /*0018*/ 	.byte	0x04, 0x12
        /*001a*/ 	.short	(.L_16 - .L_15)
	.align		4
.L_15:
        /*001c*/ 	.word	index@(_ZN7cutlass13device_kernelINS_4gemm6kernel13GemmUniversalIN4cute5tupleIJiiiiEEENS1_10collective13CollectiveMmaINS1_37MainloopSm90TmaGmmaWarpSpecializedFP8ILi37ENS5_IJNS4_1CILi2EEENSA_ILi1EEESC_EEENS1_32KernelTmaWarpSpecializedPingpongEEENS5_IJNSA_ILi64EEENSA_ILi128EEENSA_ILi32EEEEEENS_12float_e4m3_tENS5_IJlSC_lEEESK_SL_NS4_8TiledMMAINS4_8MMA_AtomIJNS4_4SM904GMMA31MMA_64x128x32_F32E4M3E4M3_SS_TNILNSP_7ScaleInE1ELSR_1EEEEEENS4_6LayoutINS5_IJSC_SC_SC_EEENS5_IJNSA_ILi0EEESW_SW_EEEEENS5_IJNS4_10UnderscoreESZ_SZ_EEEEENS4_13SM90_TMA_LOADENS4_14ComposedLayoutINS4_7SwizzleILi1ELi4ELi3EEENS4_18smem_ptr_flag_bitsILi8EEENSU_INS5_IJNSA_ILi8EEESI_EEENS5_IJSI_SC_EEEEEEEvNS4_8identityENS4_23SM90_TMA_LOAD_MULTICASTES1C_vS1D_EENS_8epilogue10collective6detail29Sm90TmaWarpSpecializedAdapterINS1H_15DefaultEpilogueISK_SL_SL_NS1G_6thread17LinearCombinationISK_Li1EffLNS1L_9ScaleType4KindE0ELNS_15FloatRoundStyleE2ESK_EENS1_15EpilogueDefaultEEEEEvvEEEEvNT_6ParamsE)
        /*0020*/ 	.word	0x00000000
.L_16:


//--------------------- .nv.compat                --------------------------
	.section	.nv.compat,"",@"SHT_CUDA_COMPAT_INFO"
	.align	4
        /*0000*/ 	.byte	0x02, 0x09, 0x01, 0x00, 0x02, 0x02, 0x04, 0x00, 0x02, 0x05, 0x05, 0x00, 0x03, 0x07, 0x01, 0x01
        /*0010*/ 	.byte	0x02, 0x03, 0x01, 0x00, 0x02, 0x06, 0x01, 0x00, 0x04, 0x0b, 0x08, 0x00, 0x00, 0x00, 0x00, 0x00
        /*0020*/ 	.byte	0x00, 0x00, 0x00, 0x00


//--------------------- .nv.info._ZN7cutlass13device_kernelINS_4gemm6kernel13GemmUniversalIN4cute5tupleIJiiiiEEENS1_10collective13CollectiveMmaINS1_37MainloopSm90TmaGmmaWarpSpecializedFP8ILi37ENS5_IJNS4_1CILi2EEENSA_ILi1EEESC_EEENS1_32KernelTmaWarpSpecializedPingpongEEENS5_IJNSA_ILi64EEENSA_ILi128EEENSA_ILi32EEEEEENS_12float_e4m3_tENS5_IJlSC_lEEESK_SL_NS4_8TiledMMAINS4_8MMA_AtomIJNS4_4SM904GMMA31MMA_64x128x32_F32E4M3E4M3_SS_TNILNSP_7ScaleInE1ELSR_1EEEEEENS4_6LayoutINS5_IJSC_SC_SC_EEENS5_IJNSA_ILi0EEESW_SW_EEEEENS5_IJNS4_10UnderscoreESZ_SZ_EEEEENS4_13SM90_TMA_LOADENS4_14ComposedLayoutINS4_7SwizzleILi1ELi4ELi3EEENS4_18smem_ptr_flag_bitsILi8EEENSU_INS5_IJNSA_ILi8EEESI_EEENS5_IJSI_SC_EEEEEEEvNS4_8identityENS4_23SM90_TMA_LOAD_MULTICASTES1C_vS1D_EENS_8epilogue10collective6detail29Sm90TmaWarpSpecializedAdapterINS1H_15DefaultEpilogueISK_SL_SL_NS1G_6thread17LinearCombinationISK_Li1EffLNS1L_9ScaleType4KindE0ELNS_15FloatRoundStyleE2ESK_EENS1_15EpilogueDefaultEEEEEvvEEEEvNT_6ParamsE --------------------------
	.section	.nv.info._ZN7cutlass13device_kernelINS_4gemm6kernel13GemmUniversalIN4cute5tupleIJiiiiEEENS1_10collective13CollectiveMmaINS1_37MainloopSm90TmaGmmaWarpSpecializedFP8ILi37ENS5_IJNS4_1CILi2EEENSA_ILi1EEESC_EEENS1_32KernelTmaWarpSpecializedPingpongEEENS5_IJNSA_ILi64EEENSA_ILi128EEENSA_ILi32EEEEEENS_12float_e4m3_tENS5_IJlSC_lEEESK_SL_NS4_8TiledMMAINS4_8MMA_AtomIJNS4_4SM904GMMA31MMA_64x128x32_F32E4M3E4M3_SS_TNILNSP_7ScaleInE1ELSR_1EEEEEENS4_6LayoutINS5_IJSC_SC_SC_EEENS5_IJNSA_ILi0EEESW_SW_EEEEENS5_IJNS4_10UnderscoreESZ_SZ_EEEEENS4_13SM90_TMA_LOADENS4_14ComposedLayoutINS4_7SwizzleILi1ELi4ELi3EEENS4_18smem_ptr_flag_bitsILi8EEENSU_INS5_IJNSA_ILi8EEESI_EEENS5_IJSI_SC_EEEEEEEvNS4_8identityENS4_23SM90_TMA_LOAD_MULTICASTES1C_vS1D_EENS_8epilogue10collective6detail29Sm90TmaWarpSpecializedAdapterINS1H_15DefaultEpilogueISK_SL_SL_NS1G_6thread17LinearCombinationISK_Li1EffLNS1L_9ScaleType4KindE0ELNS_15FloatRoundStyleE2ESK_EENS1_15EpilogueDefaultEEEEEvvEEEEvNT_6ParamsE,"",@"SHT_CUDA_INFO"
	.sectionflags	@""
	.align	4


	//----- nvinfo : EIATTR_CUDA_API_VERSION
	.align		4
        /*0000*/ 	.byte	0x04, 0x37
        /*0002*/ 	.short	(.L_18 - .L_17)
.L_17:
        /*0004*/ 	.word	0x00000082


	//----- nvinfo : EIATTR_KPARAM_INFO
	.align		4
.L_18:
        /*0008*/ 	.byte	0x04, 0x17
        /*000a*/ 	.short	(.L_20 - .L_19)
.L_19:
        /*000c*/ 	.word	0x00000000
        /*0010*/ 	.short	0x0000
        /*0012*/ 	.short	0x0070
        /*0014*/ 	.byte	0x00, 0xf0, 0x01, 0x10


	//----- nvinfo : EIATTR_SPARSE_MMA_MASK
	.align		4
.L_20:
        /*0018*/ 	.byte	0x03, 0x50
        /*001a*/ 	.short	0x0000


	//----- nvinfo : EIATTR_MAXREG_COUNT
	.align		4
        /*001c*/ 	.byte	0x03, 0x1b
        /*001e*/ 	.short	0x00a8


	//----- nvinfo : EIATTR_NUM_BARRIERS
	.align		4
        /*0020*/ 	.byte	0x02, 0x4c
        /*0022*/ 	.byte	0x01
	.zero		1


	//----- nvinfo : EIATTR_MERCURY_ISA_VERSION
	.align		4
        /*0024*/ 	.byte	0x03, 0x5f
        /*0026*/ 	.short	0x0101


	//----- nvinfo : EIATTR_INT_WARP_WIDE_INSTR_OFFSETS
	.align		4
        /*0028*/ 	.byte	0x04, 0x31
        /*002a*/ 	.short	(.L_22 - .L_21)


	//   ....[0]....
.L_21:
        /*002c*/ 	.word	0x00000900


	//   ....[1]....
        /*0030*/ 	.word	0x00000940


	//   ....[2]....
        /*0034*/ 	.word	0x00000980


	//   ....[3]....
        /*0038*/ 	.word	0x00000a20


	//   ....[4]....
        /*003c*/ 	.word	0x00000a40


	//   ....[5]....
        /*0040*/ 	.word	0x00000aa0


	//   ....[6]....
        /*0044*/ 	.word	0x00000b90


	//   ....[7]....
        /*0048*/ 	.word	0x00000be0


	//----- nvinfo : EIATTR_COOP_GROUP_MASK_REGIDS
	.align		4
.L_22:
        /*004c*/ 	.byte	0x04, 0x29
        /*004e*/ 	.short	(.L_24 - .L_23)


	//   ....[0]....
.L_23:
        /*0050*/ 	.word	0xffffffff


	//   ....[1]....
        /*0054*/ 	.word	0xffffffff


	//   ....[2]....
        /*0058*/ 	.word	0xffffffff


	//   ....[3]....
        /*005c*/ 	.word	0xffffffff


	//   ....[4]....
        /*0060*/ 	.word	0xffffffff


	//   ....[5]....
        /*0064*/ 	.word	0xffffffff


	//   ....[6]....
        /*0068*/ 	.word	0xffffffff


	//----- nvinfo : EIATTR_COOP_GROUP_INSTR_OFFSETS
	.align		4
.L_24:
        /*006c*/ 	.byte	0x04, 0x28
        /*006e*/ 	.short	(.L_26 - .L_25)


	//   ....[0]....
.L_25:
        /*0070*/ 	.word	0x00000060


	//   ....[1]....
        /*0074*/ 	.word	0x00000070


	//   ....[2]....
        /*0078*/ 	.word	0x00000130


	//   ....[3]....
        /*007c*/ 	.word	0x00000710


	//   ....[4]....
        /*0080*/ 	.word	0x00000750


	//   ....[5]....
        /*0084*/ 	.word	0x000007d0


	//   ....[6]....
        /*0088*/ 	.word	0x00000da0


	//----- nvinfo : EIATTR_REG_RECONFIG
	.align		4
.L_26:
        /*008c*/ 	.byte	0x01, 0x54
	.zero		2


	//----- nvinfo : EIATTR_MBARRIER_INSTR_OFFSETS
	.align		4
        /*0090*/ 	.byte	0x04, 0x39
        /*0092*/ 	.short	(.L_28 - .L_27)


	//   ....[0]....
.L_27:
        /*0094*/ 	.word	0x00000250
        /*0098*/ 	.word	0x000000ff
        /*009c*/ 	.word	0x00000000
        /*00a0*/ 	.short	0x0100
        /*00a2*/ 	.byte	0x08
	.zero		1


	//   ....[1]....
        /*00a4*/ 	.word	0x00000260
        /*00a8*/ 	.word	0x000000ff
        /*00ac*/ 	.word	0x00000128
        /*00b0*/ 	.short	0x0100
        /*00b2*/ 	.byte	0x08
	.zero		1


	//   ....[2]....
        /*00b4*/ 	.word	0x00000270
        /*00b8*/ 	.word	0x000000ff
        /*00bc*/ 	.word	0x00000008
        /*00c0*/ 	.short	0x0100
        /*00c2*/ 	.byte	0x08
	.zero		1


	//   ....[3]....
        /*00c4*/ 	.word	0x00000280
        /*00c8*/ 	.word	0x000000ff
        /*00cc*/ 	.word	0x00000130
        /*00d0*/ 	.short	0x0100
        /*00d2*/ 	.byte	0x08
	.zero		1


	//   ....[4]....
        /*00d4*/ 	.word	0x00000290
        /*00d8*/ 	.word	0x000000ff
        /*00dc*/ 	.word	0x00000010
        /*00e0*/ 	.short	0x0100
        /*00e2*/ 	.byte	0x08
	.zero		1


	//   ....[5]....
        /*00e4*/ 	.word	0x000002a0
        /*00e8*/ 	.word	0x000000ff
        /*00ec*/ 	.word	0x00000138
        /*00f0*/ 	.short	0x0100
        /*00f2*/ 	.byte	0x08
	.zero		1


	//   ....[6]....
        /*00f4*/ 	.word	0x000002b0
        /*00f8*/ 	.word	0x000000ff
        /*00fc*/ 	.word	0x00000018
        /*0100*/ 	.short	0x0100
        /*0102*/ 	.byte	0x08
	.zero		1


	//   ....[7]....
        /*0104*/ 	.word	0x000002c0
        /*0108*/ 	.word	0x000000ff
        /*010c*/ 	.word	0x00000140
        /*0110*/ 	.short	0x0100
        /*0112*/ 	.byte	0x08
	.zero		1


	//   ....[8]....
        /*0114*/ 	.word	0x000002d0
        /*0118*/ 	.word	0x000000ff
        /*011c*/ 	.word	0x00000020
        /*0120*/ 	.short	0x0100
        /*0122*/ 	.byte	0x08
	.zero		1


	//   ....[9]....
        /*0124*/ 	.word	0x000002e0
        /*0128*/ 	.word	0x000000ff
        /*012c*/ 	.word	0x00000148
        /*0130*/ 	.short	0x0100
        /*0132*/ 	.byte	0x08
	.zero		1


	//   ....[10]....
        /*0134*/ 	.word	0x000002f0
        /*0138*/ 	.word	0x000000ff
        /*013c*/ 	.word	0x00000028
        /*0140*/ 	.short	0x0100
        /*0142*/ 	.byte	0x08
	.zero		1


	//   ....[11]....
        /*0144*/ 	.word	0x00000300
        /*0148*/ 	.word	0x000000ff
        /*014c*/ 	.word	0x00000150
        /*0150*/ 	.short	0x0100
        /*0152*/ 	.byte	0x08
	.zero		1


	//   ....[12]....
        /*0154*/ 	.word	0x00000310
        /*0158*/ 	.word	0x000000ff
        /*015c*/ 	.word	0x00000030
        /*0160*/ 	.short	0x0100
        /*0162*/ 	.byte	0x08
	.zero		1


	//   ....[13]....
        /*0164*/ 	.word	0x00000320
        /*0168*/ 	.word	0x000000ff
        /*016c*/ 	.word	0x00000158
        /*0170*/ 	.short	0x0100
        /*0172*/ 	.byte	0x08
	.zero		1


	//   ....[14]....
        /*0174*/ 	.word	0x00000330
        /*0178*/ 	.word	0x000000ff
        /*017c*/ 	.word	0x00000038
        /*0180*/ 	.short	0x0100
        /*0182*/ 	.byte	0x08
	.zero		1


	//   ....[15]....
        /*0184*/ 	.word	0x00000340
        /*0188*/ 	.word	0x000000ff
        /*018c*/ 	.word	0x00000160
        /*0190*/ 	.short	0x0100
        /*0192*/ 	.byte	0x08
	.zero		1


	//   ....[16]....
        /*0194*/ 	.word	0x00000350
        /*0198*/ 	.word	0x000000ff
        /*019c*/ 	.word	0x00000040
        /*01a0*/ 	.short	0x0100
        /*01a2*/ 	.byte	0x08
	.zero		1


	//   ....[17]....
        /*01a4*/ 	.word	0x00000360
        /*01a8*/ 	.word	0x000000ff
        /*01ac*/ 	.word	0x00000168
        /*01b0*/ 	.short	0x0100
        /*01b2*/ 	.byte	0x08
	.zero		1


	//   ....[18]....
        /*01b4*/ 	.word	0x00000370
        /*01b8*/ 	.word	0x000000ff
        /*01bc*/ 	.word	0x00000048
        /*01c0*/ 	.short	0x0100
        /*01c2*/ 	.byte	0x08
	.zero		1


	//   ....[19]....
        /*01c4*/ 	.word	0x00000380
        /*01c8*/ 	.word	0x000000ff
        /*01cc*/ 	.word	0x00000170
        /*01d0*/ 	.short	0x0100
        /*01d2*/ 	.byte	0x08
	.zero		1


	//   ....[20]....
        /*01d4*/ 	.word	0x00000390
        /*01d8*/ 	.word	0x000000ff
        /*01dc*/ 	.word	0x00000050
        /*01e0*/ 	.short	0x0100
        /*01e2*/ 	.byte	0x08
	.zero		1


	//   ....[21]....
        /*01e4*/ 	.word	0x000003a0
        /*01e8*/ 	.word	0x000000ff
        /*01ec*/ 	.word	0x00000178
        /*01f0*/ 	.short	0x0100
        /*01f2*/ 	.byte	0x08
	.zero		1


	//   ....[22]....
        /*01f4*/ 	.word	0x000003b0
        /*01f8*/ 	.word	0x000000ff
        /*01fc*/ 	.word	0x00000058
        /*0200*/ 	.short	0x0100
        /*0202*/ 	.byte	0x08
	.zero		1


	//   ....[23]....
        /*0204*/ 	.word	0x000003c0
        /*0208*/ 	.word	0x000000ff
        /*020c*/ 	.word	0x00000180
        /*0210*/ 	.short	0x0100
        /*0212*/ 	.byte	0x08
	.zero		1


	//   ....[24]....
        /*0214*/ 	.word	0x000003d0
        /*0218*/ 	.word	0x000000ff
        /*021c*/ 	.word	0x00000060
        /*0220*/ 	.short	0x0100
        /*0222*/ 	.byte	0x08
	.zero		1


	//   ....[25]....
        /*0224*/ 	.word	0x000003e0
        /*0228*/ 	.word	0x000000ff
        /*022c*/ 	.word	0x00000188
        /*0230*/ 	.short	0x0100
        /*0232*/ 	.byte	0x08
	.zero		1


	//   ....[26]....
        /*0234*/ 	.word	0x000003f0
        /*0238*/ 	.word	0x000000ff
        /*023c*/ 	.word	0x00000068
        /*0240*/ 	.short	0x0100
        /*0242*/ 	.byte	0x08
	.zero		1


	//   ....[27]....
        /*0244*/ 	.word	0x00000400
        /*0248*/ 	.word	0x000000ff
        /*024c*/ 	.word	0x00000190
        /*0250*/ 	.short	0x0100
        /*0252*/ 	.byte	0x08
	.zero		1


	//   ....[28]....
        /*0254*/ 	.word	0x00000410
        /*0258*/ 	.word	0x000000ff
        /*025c*/ 	.word	0x00000070
        /*0260*/ 	.short	0x0100
        /*0262*/ 	.byte	0x08
	.zero		1


	//   ....[29]....
        /*0264*/ 	.word	0x00000420
        /*0268*/ 	.word	0x000000ff
        /*026c*/ 	.word	0x00000198
        /*0270*/ 	.short	0x0100
        /*0272*/ 	.byte	0x08
	.zero		1


	//   ....[30]....
        /*0274*/ 	.word	0x00000430
        /*0278*/ 	.word	0x000000ff
        /*027c*/ 	.word	0x00000078
        /*0280*/ 	.short	0x0100
        /*0282*/ 	.byte	0x08
	.zero		1


	//   ....[31]....
        /*0284*/ 	.word	0x00000440
        /*0288*/ 	.word	0x000000ff
        /*028c*/ 	.word	0x000001a0
        /*0290*/ 	.short	0x0100
        /*0292*/ 	.byte	0x08
	.zero		1


	//   ....[32]....
        /*0294*/ 	.word	0x00000450
        /*0298*/ 	.word	0x000000ff
        /*029c*/ 	.word	0x00000080
        /*02a0*/ 	.short	0x0100
        /*02a2*/ 	.byte	0x08
	.zero		1


	//   ....[33]....
        /*02a4*/ 	.word	0x00000460
        /*02a8*/ 	.word	0x000000ff
        /*02ac*/ 	.word	0x000001a8
        /*02b0*/ 	.short	0x0100
        /*02b2*/ 	.byte	0x08
	.zero		1


	//   ....[34]....
        /*02b4*/ 	.word	0x00000470
        /*02b8*/ 	.word	0x000000ff
        /*02bc*/ 	.word	0x00000088
        /*02c0*/ 	.short	0x0100
        /*02c2*/ 	.byte	0x08
	.zero		1


	//   ....[35]....
        /*02c4*/ 	.word	0x00000480
        /*02c8*/ 	.word	0x000000ff
        /*02cc*/ 	.word	0x000001b0
        /*02d0*/ 	.short	0x0100
        /*02d2*/ 	.byte	0x08
	.zero		1


	//   ....[36]....
        /*02d4*/ 	.word	0x00000490
        /*02d8*/ 	.word	0x000000ff
        /*02dc*/ 	.word	0x00000090
        /*02e0*/ 	.short	0x0100
        /*02e2*/ 	.byte	0x08
	.zero		1


	//   ....[37]....
        /*02e4*/ 	.word	0x000004a0
        /*02e8*/ 	.word	0x000000ff
        /*02ec*/ 	.word	0x000001b8
        /*02f0*/ 	.short	0x0100
        /*02f2*/ 	.byte	0x08
	.zero		1


	//   ....[38]....
        /*02f4*/ 	.word	0x000004b0
        /*02f8*/ 	.word	0x000000ff
        /*02fc*/ 	.word	0x00000098
        /*0300*/ 	.short	0x0100
        /*0302*/ 	.byte	0x08
	.zero		1


	//   ....[39]....
        /*0304*/ 	.word	0x000004c0
        /*0308*/ 	.word	0x000000ff
        /*030c*/ 	.word	0x000001c0
        /*0310*/ 	.short	0x0100
        /*0312*/ 	.byte	0x08
	.zero		1


	//   ....[40]....
        /*0314*/ 	.word	0x000004d0
        /*0318*/ 	.word	0x000000ff
        /*031c*/ 	.word	0x000000a0
        /*0320*/ 	.short	0x0100
        /*0322*/ 	.byte	0x08
	.zero		1


	//   ....[41]....
        /*0324*/ 	.word	0x000004e0
        /*0328*/ 	.word	0x000000ff
        /*032c*/ 	.word	0x000001c8
        /*0330*/ 	.short	0x0100
        /*0332*/ 	.byte	0x08
	.zero		1


	//   ....[42]....
        /*0334*/ 	.word	0x000004f0
        /*0338*/ 	.word	0x000000ff
        /*033c*/ 	.word	0x000000a8
        /*0340*/ 	.short	0x0100
        /*0342*/ 	.byte	0x08
	.zero		1


	//   ....[43]....
        /*0344*/ 	.word	0x00000500
        /*0348*/ 	.word	0x000000ff
        /*034c*/ 	.word	0x000001d0
        /*0350*/ 	.short	0x0100
        /*0352*/ 	.byte	0x08
	.zero		1


	//   ....[44]....
        /*0354*/ 	.word	0x00000510
        /*0358*/ 	.word	0x000000ff
        /*035c*/ 	.word	0x000000b0
        /*0360*/ 	.short	0x0100
        /*0362*/ 	.byte	0x08
	.zero		1


	//   ....[45]....
        /*0364*/ 	.word	0x00000520
        /*0368*/ 	.word	0x000000ff
        /*036c*/ 	.word	0x000001d8
        /*0370*/ 	.short	0x0100
        /*0372*/ 	.byte	0x08
	.zero		1


	//   ....[46]....
        /*0374*/ 	.word	0x00000530
        /*0378*/ 	.word	0x000000ff
        /*037c*/ 	.word	0x000000b8
        /*0380*/ 	.short	0x0100
        /*0382*/ 	.byte	0x08
	.zero		1


	//   ....[47]....
        /*0384*/ 	.word	0x00000540
        /*0388*/ 	.word	0x000000ff
        /*038c*/ 	.word	0x000001e0
        /*0390*/ 	.short	0x0100
        /*0392*/ 	.byte	0x08
	.zero		1


	//   ....[48]....
        /*0394*/ 	.word	0x00000550
        /*0398*/ 	.word	0x000000ff
        /*039c*/ 	.word	0x000000c0
        /*03a0*/ 	.short	0x0100
        /*03a2*/ 	.byte	0x08
	.zero		1


	//   ....[49]....
        /*03a4*/ 	.word	0x00000560
        /*03a8*/ 	.word	0x000000ff
        /*03ac*/ 	.word	0x000001e8
        /*03b0*/ 	.short	0x0100
        /*03b2*/ 	.byte	0x08
	.zero		1


	//   ....[50]....
        /*03b4*/ 	.word	0x00000570
        /*03b8*/ 	.word	0x000000ff
        /*03bc*/ 	.word	0x000000c8
        /*03c0*/ 	.short	0x0100
        /*03c2*/ 	.byte	0x08
	.zero		1


	//   ....[51]....
        /*03c4*/ 	.word	0x00000580
        /*03c8*/ 	.word	0x000000ff
        /*03cc*/ 	.word	0x000001f0
        /*03d0*/ 	.short	0x0100
        /*03d2*/ 	.byte	0x08
	.zero		1


	//   ....[52]....
        /*03d4*/ 	.word	0x00000590
        /*03d8*/ 	.word	0x000000ff
        /*03dc*/ 	.word	0x000000d0
        /*03e0*/ 	.short	0x0100
        /*03e2*/ 	.byte	0x08
	.zero		1


	//   ....[53]....
        /*03e4*/ 	.word	0x000005a0
        /*03e8*/ 	.word	0x000000ff
        /*03ec*/ 	.word	0x000001f8
        /*03f0*/ 	.short	0x0100
        /*03f2*/ 	.byte	0x08
	.zero		1


	//   ....[54]....
        /*03f4*/ 	.word	0x000005b0
        /*03f8*/ 	.word	0x000000ff
        /*03fc*/ 	.word	0x000000d8
        /*0400*/ 	.short	0x0100
        /*0402*/ 	.byte	0x08
	.zero		1


	//   ....[55]....
        /*0404*/ 	.word	0x000005c0
        /*0408*/ 	.word	0x000000ff
        /*040c*/ 	.word	0x00000200
        /*0410*/ 	.short	0x0100
        /*0412*/ 	.byte	0x08
	.zero		1


	//   ....[56]....
        /*0414*/ 	.word	0x000005d0
        /*0418*/ 	.word	0x000000ff
        /*041c*/ 	.word	0x000000e0
        /*0420*/ 	.short	0x0100
        /*0422*/ 	.byte	0x08
	.zero		1


	//   ....[57]....
        /*0424*/ 	.word	0x000005e0
        /*0428*/ 	.word	0x000000ff
        /*042c*/ 	.word	0x00000208
        /*0430*/ 	.short	0x0100
        /*0432*/ 	.byte	0x08
	.zero		1


	//   ....[58]....
        /*0434*/ 	.word	0x000005f0
        /*0438*/ 	.word	0x000000ff
        /*043c*/ 	.word	0x000000e8
        /*0440*/ 	.short	0x0100
        /*0442*/ 	.byte	0x08
	.zero		1


	//   ....[59]....
        /*0444*/ 	.word	0x00000600
        /*0448*/ 	.word	0x000000ff
        /*044c*/ 	.word	0x00000210
        /*0450*/ 	.short	0x0100
        /*0452*/ 	.byte	0x08
	.zero		1


	//   ....[60]....
        /*0454*/ 	.word	0x00000610
        /*0458*/ 	.word	0x000000ff
        /*045c*/ 	.word	0x000000f0
        /*0460*/ 	.short	0x0100
        /*0462*/ 	.byte	0x08
	.zero		1


	//   ....[61]....
        /*0464*/ 	.word	0x00000620
        /*0468*/ 	.word	0x000000ff
        /*046c*/ 	.word	0x00000218
        /*0470*/ 	.short	0x0100
        /*0472*/ 	.byte	0x08
	.zero		1


	//   ....[62]....
        /*0474*/ 	.word	0x00000630
        /*0478*/ 	.word	0x000000ff
        /*047c*/ 	.word	0x000000f8
        /*0480*/ 	.short	0x0100
        /*0482*/ 	.byte	0x08
	.zero		1


	//   ....[63]....
        /*0484*/ 	.word	0x00000640
        /*0488*/ 	.word	0x000000ff
        /*048c*/ 	.word	0x00000220
        /*0490*/ 	.short	0x0100
        /*0492*/ 	.byte	0x08
	.zero		1


	//   ....[64]....
        /*0494*/ 	.word	0x00000650
        /*0498*/ 	.word	0x000000ff
        /*049c*/ 	.word	0x00000100
        /*04a0*/ 	.short	0x0100
        /*04a2*/ 	.byte	0x08
	.zero		1


	//   ....[65]....
        /*04a4*/ 	.word	0x00000660
        /*04a8*/ 	.word	0x000000ff
        /*04ac*/ 	.word	0x00000228
        /*04b0*/ 	.short	0x0100
        /*04b2*/ 	.byte	0x08
	.zero		1


	//   ....[66]....
        /*04b4*/ 	.word	0x00000670
        /*04b8*/ 	.word	0x000000ff
        /*04bc*/ 	.word	0x00000108
        /*04c0*/ 	.short	0x0100
        /*04c2*/ 	.byte	0x08
	.zero		1


	//   ....[67]....
        /*04c4*/ 	.word	0x00000680
        /*04c8*/ 	.word	0x000000ff
        /*04cc*/ 	.word	0x00000230
        /*04d0*/ 	.short	0x0100
        /*04d2*/ 	.byte	0x08
	.zero		1


	//   ....[68]....
        /*04d4*/ 	.word	0x00000690
        /*04d8*/ 	.word	0x000000ff
        /*04dc*/ 	.word	0x00000110
        /*04e0*/ 	.short	0x0100
        /*04e2*/ 	.byte	0x08
	.zero		1


	//   ....[69]....
        /*04e4*/ 	.word	0x000006a0
        /*04e8*/ 	.word	0x000000ff
        /*04ec*/ 	.word	0x00000238
        /*04f0*/ 	.short	0x0100
        /*04f2*/ 	.byte	0x08
	.zero		1


	//   ....[70]....
        /*04f4*/ 	.word	0x000006b0
        /*04f8*/ 	.word	0x000000ff
        /*04fc*/ 	.word	0x00000118
        /*0500*/ 	.short	0x0100
        /*0502*/ 	.byte	0x08
	.zero		1


	//   ....[71]....
        /*0504*/ 	.word	0x000006c0
        /*0508*/ 	.word	0x000000ff
        /*050c*/ 	.word	0x00000240
        /*0510*/ 	.short	0x0100
        /*0512*/ 	.byte	0x08
	.zero		1


	//   ....[72]....
        /*0514*/ 	.word	0x000006d0
        /*0518*/ 	.word	0x000000ff
        /*051c*/ 	.word	0x00000120
        /*0520*/ 	.short	0x0100
        /*0522*/ 	.byte	0x08
	.zero		1


	//   ....[73]....
        /*0524*/ 	.word	0x000006e0
        /*0528*/ 	.word	0x000000ff
        /*052c*/ 	.word	0x00000248
        /*0530*/ 	.short	0x0100
        /*0532*/ 	.byte	0x08
	.zero		1


	//   ....[74]....
        /*0534*/ 	.word	0x00000c10
        /*0538*/ 	.word	0x000000ff
        /*053c*/ 	.word	0x00000280
        /*0540*/ 	.short	0x0100
        /*0542*/ 	.byte	0x08
	.zero		1


	//   ....[75]....
        /*0544*/ 	.word	0x00000cb0
        /*0548*/ 	.word	0x000000ff
        /*054c*/ 	.word	0x00000288
        /*0550*/ 	.short	0x0100
        /*0552*/ 	.byte	0x08
	.zero		1


	//   ....[76]....
        /*0554*/ 	.word	0x00000d20
        /*0558*/ 	.word	0x000000ff
        /*055c*/ 	.word	0x00000260
        /*0560*/ 	.short	0x0100
        /*0562*/ 	.byte	0x09
	.zero		1


	//   ....[77]....
        /*0564*/ 	.word	0x00000d30
        /*0568*/ 	.word	0x000000ff
        /*056c*/ 	.word	0x00000268
        /*0570*/ 	.short	0x0100
        /*0572*/ 	.byte	0x09
	.zero		1


	//   ....[78]....
        /*0574*/ 	.word	0x00000d40
        /*0578*/ 	.word	0x000000ff
        /*057c*/ 	.word	0x00000270
        /*0580*/ 	.short	0x0100
        /*0582*/ 	.byte	0x09
	.zero		1


	//   ....[79]....
        /*0584*/ 	.word	0x00000d50
        /*0588*/ 	.word	0x000000ff
        /*058c*/ 	.word	0x00000278
        /*0590*/ 	.short	0x0100
        /*0592*/ 	.byte	0x09
	.zero		1


	//   ....[80]....
        /*0594*/ 	.word	0x00001ad0
        /*0598*/ 	.word	0x000000ff
        /*059c*/ 	.word	0xfffffff8
        /*05a0*/ 	.short	0x010a
        /*05a2*/ 	.byte	0x0b
	.zero		1


	//   ....[81]....
        /*05a4*/ 	.word	0x00001fb0
        /*05a8*/ 	.word	0x000000ff
        /*05ac*/ 	.word	0x00000000
        /*05b0*/ 	.short	0x010a
        /*05b2*/ 	.byte	0x06
	.zero		1


	//   ....[82]....
        /*05b4*/ 	.word	0x00001ff0
        /*05b8*/ 	.word	0x000000ff
        /*05bc*/ 	.word	0x00000000
        /*05c0*/ 	.short	0x010a
        /*05c2*/ 	.byte	0x06
	.zero		1


	//   ....[83]....
        /*05c4*/ 	.word	0x000028a0
        /*05c8*/ 	.word	0x000000ff
        /*05cc*/ 	.word	0x00000000
        /*05d0*/ 	.short	0x010a
        /*05d2*/ 	.byte	0x10
	.zero		1


	//   ....[84]....
        /*05d4*/ 	.word	0x000028e0
        /*05d8*/ 	.word	0x000000ff
        /*05dc*/ 	.word	0x00000000
        /*05e0*/ 	.short	0x010a
        /*05e2*/ 	.byte	0x10
	.zero		1


	//   ....[85]....
        /*05e4*/ 	.word	0x00002ef0
        /*05e8*/ 	.word	0x00000015
        /*05ec*/ 	.word	0x00000000
        /*05f0*/ 	.short	0x0101
        /*05f2*/ 	.byte	0x3f
	.zero		1


	//   ....[86]....
        /*05f4*/ 	.word	0x00003470
        /*05f8*/ 	.word	0x00000013
        /*05fc*/ 	.word	0x00000000
        /*0600*/ 	.short	0x0101
        /*0602*/ 	.byte	0x16
	.zero		1


	//   ....[87]....
        /*0604*/ 	.word	0x000035b0
        /*0608*/ 	.word	0x00000012
        /*060c*/ 	.word	0x00000000
        /*0610*/ 	.short	0x0101
        /*0612*/ 	.byte	0x3f
	.zero		1


	//   ....[88]....
        /*0614*/ 	.word	0x00003670
        /*0618*/ 	.word	0x000000ff
        /*061c*/ 	.word	0x00000008
        /*0620*/ 	.short	0x010a
        /*0622*/ 	.byte	0x0b
	.zero		1


	//   ....[89]....
        /*0624*/ 	.word	0x00007f30
        /*0628*/ 	.word	0x00000004
        /*062c*/ 	.word	0x00000000
        /*0630*/ 	.short	0x0101
        /*0632*/ 	.byte	0x16
	.zero		1


	//   ....[90]....
        /*0634*/ 	.word	0x00008860
        /*0638*/ 	.word	0x00000015
        /*063c*/ 	.word	0x00000128
        /*0640*/ 	.short	0x010a
        /*0642*/ 	.byte	0x3f
	.zero		1


	//   ....[91]....
        /*0644*/ 	.word	0x00008c60
        /*0648*/ 	.word	0x0000000a
        /*064c*/ 	.word	0x00000288
        /*0650*/ 	.short	0x0101
        /*0652*/ 	.byte	0x3f
	.zero		1


	//   ....[92]....
        /*0654*/ 	.word	0x00009380
        /*0658*/ 	.word	0x00000005
        /*065c*/ 	.word	0x00000000
        /*0660*/ 	.short	0x010a
        /*0662*/ 	.byte	0x3f
	.zero		1


	//   ....[93]....
        /*0664*/ 	.word	0x00009400
        /*0668*/ 	.word	0x00000007
        /*066c*/ 	.word	0x00000000
        /*0670*/ 	.short	0x010a
        /*0672*/ 	.byte	0x3f
	.zero		1


	//   ....[94]....
        /*0674*/ 	.word	0x00009490
        /*0678*/ 	.word	0x00000006
        /*067c*/ 	.word	0x00000000
        /*0680*/ 	.short	0x010a
        /*0682*/ 	.byte	0x3f
	.zero		1


	//   ....[95]....
        /*0684*/ 	.word	0x00009520
        /*0688*/ 	.word	0x00000009
        /*068c*/ 	.word	0x00000000
        /*0690*/ 	.short	0x010a
        /*0692*/ 	.byte	0x3f
	.zero		1


	//   ....[96]....
        /*0694*/ 	.word	0x000095b0
        /*0698*/ 	.word	0x00000006
        /*069c*/ 	.word	0x00000000
        /*06a0*/ 	.short	0x010a
        /*06a2*/ 	.byte	0x3f
	.zero		1


	//   ....[97]....
        /*06a4*/ 	.word	0x00009640
        /*06a8*/ 	.word	0x00000009
        /*06ac*/ 	.word	0x00000000
        /*06b0*/ 	.short	0x010a
        /*06b2*/ 	.byte	0x3f
	.zero		1


	//   ....[98]....
        /*06b4*/ 	.word	0x000096d0
        /*06b8*/ 	.word	0x00000006
        /*06bc*/ 	.word	0x00000000
        /*06c0*/ 	.short	0x010a
        /*06c2*/ 	.byte	0x3f
	.zero		1


	//   ....[99]....
        /*06c4*/ 	.word	0x00009760
        /*06c8*/ 	.word	0x00000009
        /*06cc*/ 	.word	0x00000000
        /*06d0*/ 	.short	0x010a
        /*06d2*/ 	.byte	0x3f
	.zero		1


	//   ....[100]....
        /*06d4*/ 	.word	0x000097f0
        /*06d8*/ 	.word	0x00000006
        /*06dc*/ 	.word	0x00000000
        /*06e0*/ 	.short	0x010a
        /*06e2*/ 	.byte	0x3f
	.zero		1


	//   ....[101]....
        /*06e4*/ 	.word	0x00009880
        /*06e8*/ 	.word	0x00000009
        /*06ec*/ 	.word	0x00000000
        /*06f0*/ 	.short	0x010a
        /*06f2*/ 	.byte	0x3f
	.zero		1


	//   ....[102]....
        /*06f4*/ 	.word	0x00009910
        /*06f8*/ 	.word	0x00000006
        /*06fc*/ 	.word	0x00000000
        /*0700*/ 	.short	0x010a
        /*0702*/ 	.byte	0x3f
	.zero		1


	//   ....[103]....
        /*0704*/ 	.word	0x000099a0
        /*0708*/ 	.word	0x00000009
        /*070c*/ 	.word	0x00000000
        /*0710*/ 	.short	0x010a
        /*0712*/ 	.byte	0x3f
	.zero		1


	//   ....[104]....
        /*0714*/ 	.word	0x00009a30
        /*0718*/ 	.word	0x00000006
        /*071c*/ 	.word	0x00000000
        /*0720*/ 	.short	0x010a
        /*0722*/ 	.byte	0x3f
	.zero		1


	//   ....[105]....
        /*0724*/ 	.word	0x00009ac0
        /*0728*/ 	.word	0x00000009
        /*072c*/ 	.word	0x00000000
        /*0730*/ 	.short	0x010a
        /*0732*/ 	.byte	0x3f
	.zero		1


	//   ....[106]....
        /*0734*/ 	.word	0x00009b50
        /*0738*/ 	.word	0x00000006
        /*073c*/ 	.word	0x00000000
        /*0740*/ 	.short	0x010a
        /*0742*/ 	.byte	0x3f
	.zero		1


	//   ....[107]....
        /*0744*/ 	.word	0x00009be0
        /*0748*/ 	.word	0x00000009
        /*074c*/ 	.word	0x00000000
        /*0750*/ 	.short	0x010a
        /*0752*/ 	.byte	0x3f
	.zero		1


	//   ....[108]....
        /*0754*/ 	.word	0x00009c70
        /*0758*/ 	.word	0x00000006
        /*075c*/ 	.word	0x00000000
        /*0760*/ 	.short	0x010a
        /*0762*/ 	.byte	0x3f
	.zero		1


	//   ....[109]....
        /*0764*/ 	.word	0x00009d00
        /*0768*/ 	.word	0x00000009
        /*076c*/ 	.word	0x00000000
        /*0770*/ 	.short	0x010a
        /*0772*/ 	.byte	0x3f
	.zero		1


	//   ....[110]....
        /*0774*/ 	.word	0x00009d90
        /*0778*/ 	.word	0x00000006
        /*077c*/ 	.word	0x00000000
        /*0780*/ 	.short	0x010a
        /*0782*/ 	.byte	0x3f
	.zero		1


	//   ....[111]....
        /*0784*/ 	.word	0x00009e20
        /*0788*/ 	.word	0x00000009
        /*078c*/ 	.word	0x00000000
        /*0790*/ 	.short	0x010a
        /*0792*/ 	.byte	0x3f
	.zero		1


	//   ....[112]....
        /*0794*/ 	.word	0x00009eb0
        /*0798*/ 	.word	0x00000006
        /*079c*/ 	.word	0x00000000
        /*07a0*/ 	.short	0x010a
        /*07a2*/ 	.byte	0x3f
	.zero		1


	//   ....[113]....
        /*07a4*/ 	.word	0x00009f40
        /*07a8*/ 	.word	0x00000009
        /*07ac*/ 	.word	0x00000000
        /*07b0*/ 	.short	0x010a
        /*07b2*/ 	.byte	0x3f
	.zero		1


	//   ....[114]....
        /*07b4*/ 	.word	0x00009fd0
        /*07b8*/ 	.word	0x00000006
        /*07bc*/ 	.word	0x00000000
        /*07c0*/ 	.short	0x010a
        /*07c2*/ 	.byte	0x3f
	.zero		1


	//   ....[115]....
        /*07c4*/ 	.word	0x0000a060
        /*07c8*/ 	.word	0x00000009
        /*07cc*/ 	.word	0x00000000
        /*07d0*/ 	.short	0x010a
        /*07d2*/ 	.byte	0x3f
	.zero		1


	//   ....[116]....
        /*07d4*/ 	.word	0x0000a0f0
        /*07d8*/ 	.word	0x00000006
        /*07dc*/ 	.word	0x00000000
        /*07e0*/ 	.short	0x010a
        /*07e2*/ 	.byte	0x3f
	.zero		1


	//   ....[117]....
        /*07e4*/ 	.word	0x0000a180
        /*07e8*/ 	.word	0x00000009
        /*07ec*/ 	.word	0x00000000
        /*07f0*/ 	.short	0x010a
        /*07f2*/ 	.byte	0x3f
	.zero		1


	//   ....[118]....
        /*07f4*/ 	.word	0x0000a210
        /*07f8*/ 	.word	0x00000006
        /*07fc*/ 	.word	0x00000000
        /*0800*/ 	.short	0x010a
        /*0802*/ 	.byte	0x3f
	.zero		1


	//   ....[119]....
        /*0804*/ 	.word	0x0000a2a0
        /*0808*/ 	.word	0x00000009
        /*080c*/ 	.word	0x00000000
        /*0810*/ 	.short	0x010a
        /*0812*/ 	.byte	0x3f
	.zero		1


	//   ....[120]....
        /*0814*/ 	.word	0x0000a330
        /*0818*/ 	.word	0x00000006
        /*081c*/ 	.word	0x00000000
        /*0820*/ 	.short	0x010a
        /*0822*/ 	.byte	0x3f
	.zero		1


	//   ....[121]....
        /*0824*/ 	.word	0x0000a3c0
        /*0828*/ 	.word	0x00000009
        /*082c*/ 	.word	0x00000000
        /*0830*/ 	.short	0x010a
        /*0832*/ 	.byte	0x3f
	.zero		1


	//   ....[122]....
        /*0834*/ 	.word	0x0000a450
        /*0838*/ 	.word	0x00000006
        /*083c*/ 	.word	0x00000000
        /*0840*/ 	.short	0x010a
        /*0842*/ 	.byte	0x3f
	.zero		1


	//   ....[123]....
        /*0844*/ 	.word	0x0000a4e0
        /*0848*/ 	.word	0x00000009
        /*084c*/ 	.word	0x00000000
        /*0850*/ 	.short	0x010a
        /*0852*/ 	.byte	0x3f
	.zero		1


	//   ....[124]....
        /*0854*/ 	.word	0x0000a570
        /*0858*/ 	.word	0x00000006
        /*085c*/ 	.word	0x00000000
        /*0860*/ 	.short	0x010a
        /*0862*/ 	.byte	0x3f
	.zero		1


	//   ....[125]....
        /*0864*/ 	.word	0x0000a600
        /*0868*/ 	.word	0x00000009
        /*086c*/ 	.word	0x00000000
        /*0870*/ 	.short	0x010a
        /*0872*/ 	.byte	0x3f
	.zero		1


	//   ....[126]....
        /*0874*/ 	.word	0x0000a690
        /*0878*/ 	.word	0x00000008
        /*087c*/ 	.word	0x00000000
        /*0880*/ 	.short	0x010a
        /*0882*/ 	.byte	0x3f
	.zero		1


	//   ....[127]....
        /*0884*/ 	.word	0x0000a720
        /*0888*/ 	.word	0x0000000b
        /*088c*/ 	.word	0x00000000
        /*0890*/ 	.short	0x010a
        /*0892*/ 	.byte	0x3f
	.zero		1


	//   ....[128]....
        /*0894*/ 	.word	0x0000a7b0
        /*0898*/ 	.word	0x00000003
        /*089c*/ 	.word	0x00000000
        /*08a0*/ 	.short	0x010a
        /*08a2*/ 	.byte	0x3f
	.zero		1


	//   ....[129]....
        /*08a4*/ 	.word	0x0000a820
        /*08a8*/ 	.word	0x00000013
        /*08ac*/ 	.word	0xfffffff8
        /*08b0*/ 	.short	0x010a
        /*08b2*/ 	.byte	0x3f
	.zero		1


	//   ....[130]....
        /*08b4*/ 	.word	0x0000a880
        /*08b8*/ 	.word	0x00000013
        /*08bc*/ 	.word	0x00000000
        /*08c0*/ 	.short	0x010a
        /*08c2*/ 	.byte	0x3f
	.zero		1


	//   ....[131]....
        /*08c4*/ 	.word	0x0000a8e0
        /*08c8*/ 	.word	0x00000015
        /*08cc*/ 	.word	0x00000000
        /*08d0*/ 	.short	0x010a
        /*08d2*/ 	.byte	0x3f
	.zero		1


	//   ....[132]....
        /*08d4*/ 	.word	0x0000a940
        /*08d8*/ 	.word	0x00000013
        /*08dc*/ 	.word	0x00000008
        /*08e0*/ 	.short	0x010a
        /*08e2*/ 	.byte	0x3f
	.zero		1


	//   ....[133]....
        /*08e4*/ 	.word	0x0000aa10
        /*08e8*/ 	.word	0x00000015
        /*08ec*/ 	.word	0x00000128
        /*08f0*/ 	.short	0x010a
        /*08f2*/ 	.byte	0x3f
	.zero		1


	//   ....[134]....
        /*08f4*/ 	.word	0x0000aaf0
        /*08f8*/ 	.word	0x00000005
        /*08fc*/ 	.word	0x00000000
        /*0900*/ 	.short	0x010a
        /*0902*/ 	.byte	0x3f
	.zero		1


	//   ....[135]....
        /*0904*/ 	.word	0x0000ab40
        /*0908*/ 	.word	0x00000007
        /*090c*/ 	.word	0x00000000
        /*0910*/ 	.short	0x010a
        /*0912*/ 	.byte	0x3f
	.zero		1


	//   ....[136]....
        /*0914*/ 	.word	0x0000ab90
        /*0918*/ 	.word	0x00000006
        /*091c*/ 	.word	0x00000000
        /*0920*/ 	.short	0x010a
        /*0922*/ 	.byte	0x3f
	.zero		1


	//   ....[137]....
        /*0924*/ 	.word	0x0000abe0
        /*0928*/ 	.word	0x00000009
        /*092c*/ 	.word	0x00000000
        /*0930*/ 	.short	0x010a
        /*0932*/ 	.byte	0x3f
	.zero		1


	//   ....[138]....
        /*0934*/ 	.word	0x0000ac30
        /*0938*/ 	.word	0x00000006
        /*093c*/ 	.word	0x00000000
        /*0940*/ 	.short	0x010a
        /*0942*/ 	.byte	0x3f
	.zero		1


	//   ....[139]....
        /*0944*/ 	.word	0x0000ac80
        /*0948*/ 	.word	0x00000009
        /*094c*/ 	.word	0x00000000
        /*0950*/ 	.short	0x010a
        /*0952*/ 	.byte	0x3f
	.zero		1


	//   ....[140]....
        /*0954*/ 	.word	0x0000acd0
        /*0958*/ 	.word	0x00000006
        /*095c*/ 	.word	0x00000000
        /*0960*/ 	.short	0x010a
        /*0962*/ 	.byte	0x3f
	.zero		1


	//   ....[141]....
        /*0964*/ 	.word	0x0000ad20
        /*0968*/ 	.word	0x00000009
        /*096c*/ 	.word	0x00000000
        /*0970*/ 	.short	0x010a
        /*0972*/ 	.byte	0x3f
	.zero		1


	//   ....[142]....
        /*0974*/ 	.word	0x0000ad70
        /*0978*/ 	.word	0x00000006
        /*097c*/ 	.word	0x00000000
        /*0980*/ 	.short	0x010a
        /*0982*/ 	.byte	0x3f
	.zero		1


	//   ....[143]....
        /*0984*/ 	.word	0x0000adc0
        /*0988*/ 	.word	0x00000009
        /*098c*/ 	.word	0x00000000
        /*0990*/ 	.short	0x010a
        /*0992*/ 	.byte	0x3f
	.zero		1


	//   ....[144]....
        /*0994*/ 	.word	0x0000ae10
        /*0998*/ 	.word	0x00000006
        /*099c*/ 	.word	0x00000000
        /*09a0*/ 	.short	0x010a
        /*09a2*/ 	.byte	0x3f
	.zero		1


	//   ....[145]....
        /*09a4*/ 	.word	0x0000ae60
        /*09a8*/ 	.word	0x00000009
        /*09ac*/ 	.word	0x00000000
        /*09b0*/ 	.short	0x010a
        /*09b2*/ 	.byte	0x3f
	.zero		1


	//   ....[146]....
        /*09b4*/ 	.word	0x0000aeb0
        /*09b8*/ 	.word	0x00000006
        /*09bc*/ 	.word	0x00000000
        /*09c0*/ 	.short	0x010a
        /*09c2*/ 	.byte	0x3f
	.zero		1


	//   ....[147]....
        /*09c4*/ 	.word	0x0000af00
        /*09c8*/ 	.word	0x00000009
        /*09cc*/ 	.word	0x00000000
        /*09d0*/ 	.short	0x010a
        /*09d2*/ 	.byte	0x3f
	.zero		1


	//   ....[148]....
        /*09d4*/ 	.word	0x0000af50
        /*09d8*/ 	.word	0x00000006
        /*09dc*/ 	.word	0x00000000
        /*09e0*/ 	.short	0x010a
        /*09e2*/ 	.byte	0x3f
	.zero		1


	//   ....[149]....
        /*09e4*/ 	.word	0x0000afa0
        /*09e8*/ 	.word	0x00000009
        /*09ec*/ 	.word	0x00000000
        /*09f0*/ 	.short	0x010a
        /*09f2*/ 	.byte	0x3f
	.zero		1


	//   ....[150]....
        /*09f4*/ 	.word	0x0000aff0
        /*09f8*/ 	.word	0x00000006
        /*09fc*/ 	.word	0x00000000
        /*0a00*/ 	.short	0x010a
        /*0a02*/ 	.byte	0x3f
	.zero		1


	//   ....[151]....
        /*0a04*/ 	.word	0x0000b040
        /*0a08*/ 	.word	0x00000009
        /*0a0c*/ 	.word	0x00000000
        /*0a10*/ 	.short	0x010a
        /*0a12*/ 	.byte	0x3f
	.zero		1


	//   ....[152]....
        /*0a14*/ 	.word	0x0000b090
        /*0a18*/ 	.word	0x00000006
        /*0a1c*/ 	.word	0x00000000
        /*0a20*/ 	.short	0x010a
        /*0a22*/ 	.byte	0x3f
	.zero		1


	//   ....[153]....
        /*0a24*/ 	.word	0x0000b0e0
        /*0a28*/ 	.word	0x00000009
        /*0a2c*/ 	.word	0x00000000
        /*0a30*/ 	.short	0x010a
        /*0a32*/ 	.byte	0x3f
	.zero		1


	//   ....[154]....
        /*0a34*/ 	.word	0x0000b130
        /*0a38*/ 	.word	0x00000006
        /*0a3c*/ 	.word	0x00000000
        /*0a40*/ 	.short	0x010a
        /*0a42*/ 	.byte	0x3f
	.zero		1


	//   ....[155]....
        /*0a44*/ 	.word	0x0000b180
        /*0a48*/ 	.word	0x00000009
        /*0a4c*/ 	.word	0x00000000
        /*0a50*/ 	.short	0x010a
        /*0a52*/ 	.byte	0x3f
	.zero		1


	//   ....[156]....
        /*0a54*/ 	.word	0x0000b1d0
        /*0a58*/ 	.word	0x00000006
        /*0a5c*/ 	.word	0x00000000
        /*0a60*/ 	.short	0x010a
        /*0a62*/ 	.byte	0x3f
	.zero		1


	//   ....[157]....
        /*0a64*/ 	.word	0x0000b220
        /*0a68*/ 	.word	0x00000009
        /*0a6c*/ 	.word	0x00000000
        /*0a70*/ 	.short	0x010a
        /*0a72*/ 	.byte	0x3f
	.zero		1


	//   ....[158]....
        /*0a74*/ 	.word	0x0000b270
        /*0a78*/ 	.word	0x00000006
        /*0a7c*/ 	.word	0x00000000
        /*0a80*/ 	.short	0x010a
        /*0a82*/ 	.byte	0x3f
	.zero		1


	//   ....[159]....
        /*0a84*/ 	.word	0x0000b2c0
        /*0a88*/ 	.word	0x00000009
        /*0a8c*/ 	.word	0x00000000
        /*0a90*/ 	.short	0x010a
        /*0a92*/ 	.byte	0x3f
	.zero		1


	//   ....[160]....
        /*0a94*/ 	.word	0x0000b310
        /*0a98*/ 	.word	0x00000006
        /*0a9c*/ 	.word	0x00000000
        /*0aa0*/ 	.short	0x010a
        /*0aa2*/ 	.byte	0x3f
	.zero		1


	//   ....[161]....
        /*0aa4*/ 	.word	0x0000b360
        /*0aa8*/ 	.word	0x00000009
        /*0aac*/ 	.word	0x00000000
        /*0ab0*/ 	.short	0x010a
        /*0ab2*/ 	.byte	0x3f
	.zero		1


	//   ....[162]....
        /*0ab4*/ 	.word	0x0000b3b0
        /*0ab8*/ 	.word	0x00000006
        /*0abc*/ 	.word	0x00000000
        /*0ac0*/ 	.short	0x010a
        /*0ac2*/ 	.byte	0x3f
	.zero		1


	//   ....[163]....
        /*0ac4*/ 	.word	0x0000b400
        /*0ac8*/ 	.word	0x00000009
        /*0acc*/ 	.word	0x00000000
        /*0ad0*/ 	.short	0x010a
        /*0ad2*/ 	.byte	0x3f
	.zero		1


	//   ....[164]....
        /*0ad4*/ 	.word	0x0000b450
        /*0ad8*/ 	.word	0x00000006
        /*0adc*/ 	.word	0x00000000
        /*0ae0*/ 	.short	0x010a
        /*0ae2*/ 	.byte	0x3f
	.zero		1


	//   ....[165]....
        /*0ae4*/ 	.word	0x0000b4a0
        /*0ae8*/ 	.word	0x00000009
        /*0aec*/ 	.word	0x00000000
        /*0af0*/ 	.short	0x010a
        /*0af2*/ 	.byte	0x3f
	.zero		1


	//   ....[166]....
        /*0af4*/ 	.word	0x0000b4f0
        /*0af8*/ 	.word	0x00000006
        /*0afc*/ 	.word	0x00000000
        /*0b00*/ 	.short	0x010a
        /*0b02*/ 	.byte	0x3f
	.zero		1


	//   ....[167]....
        /*0b04*/ 	.word	0x0000b540
        /*0b08*/ 	.word	0x00000009
        /*0b0c*/ 	.word	0x00000000
        /*0b10*/ 	.short	0x010a
        /*0b12*/ 	.byte	0x3f
	.zero		1


	//   ....[168]....
        /*0b14*/ 	.word	0x0000b590
        /*0b18*/ 	.word	0x00000008
        /*0b1c*/ 	.word	0x00000000
        /*0b20*/ 	.short	0x010a
        /*0b22*/ 	.byte	0x3f
	.zero		1


	//   ....[169]....
        /*0b24*/ 	.word	0x0000b5e0
        /*0b28*/ 	.word	0x0000000b
        /*0b2c*/ 	.word	0x00000000
        /*0b30*/ 	.short	0x010a
        /*0b32*/ 	.byte	0x3f
	.zero		1


	//----- nvinfo : EIATTR_NUM_MBARRIERS
	.align		4
.L_28:
        /*0b34*/ 	.byte	0x03, 0x38
        /*0b36*/ 	.short	0x0050


	//----- nvinfo : EIATTR_EXIT_INSTR_OFFSETS
	.align		4
        /*0b38*/ 	.byte	0x04, 0x1c
        /*0b3a*/ 	.short	(.L_30 - .L_29)


	//   ....[0]....
.L_29:
        /*0b3c*/ 	.word	0x00001810


	//   ....[1]....
        /*0b40*/ 	.word	0x00001870


	//   ....[2]....
        /*0b44*/ 	.word	0x00008540


	//   ....[3]....
        /*0b48*/ 	.word	0x00008570


	//   ....[4]....
        /*0b4c*/ 	.word	0x0000a800


	//----- nvinfo : EIATTR_MAX_THREADS
	.align		4
.L_30:
        /*0b50*/ 	.byte	0x04, 0x05
        /*0b52*/ 	.short	(.L_32 - .L_31)
.L_31:
        /*0b54*/ 	.word	0x00000180
        /*0b58*/ 	.word	0x00000001
        /*0b5c*/ 	.word	0x00000001


	//----- nvinfo : EIATTR_CRS_STACK_SIZE
	.align		4
.L_32:
        /*0b60*/ 	.byte	0x04, 0x1e
        /*0b62*/ 	.short	(.L_34 - .L_33)
.L_33:
        /*0b64*/ 	.word	0x00000000


	//----- nvinfo : EIATTR_CBANK_PARAM_SIZE
	.align		4
.L_34:
        /*0b68*/ 	.byte	0x03, 0x19
        /*0b6a*/ 	.short	0x0470


	//----- nvinfo : EIATTR_PARAM_CBANK
	.align		4
        /*0b6c*/ 	.byte	0x04, 0x0a
        /*0b6e*/ 	.short	(.L_36 - .L_35)
	.align		4
.L_35:
        /*0b70*/ 	.word	index@(.nv.constant0._ZN7cutlass13device_kernelINS_4gemm6kernel13GemmUniversalIN4cute5tupleIJiiiiEEENS1_10collective13CollectiveMmaINS1_37MainloopSm90TmaGmmaWarpSpecializedFP8ILi37ENS5_IJNS4_1CILi2EEENSA_ILi1EEESC_EEENS1_32KernelTmaWarpSpecializedPingpongEEENS5_IJNSA_ILi64EEENSA_ILi128EEENSA_ILi32EEEEEENS_12float_e4m3_tENS5_IJlSC_lEEESK_SL_NS4_8TiledMMAINS4_8MMA_AtomIJNS4_4SM904GMMA31MMA_64x128x32_F32E4M3E4M3_SS_TNILNSP_7ScaleInE1ELSR_1EEEEEENS4_6LayoutINS5_IJSC_SC_SC_EEENS5_IJNSA_ILi0EEESW_SW_EEEEENS5_IJNS4_10UnderscoreESZ_SZ_EEEEENS4_13SM90_TMA_LOADENS4_14ComposedLayoutINS4_7SwizzleILi1ELi4ELi3EEENS4_18smem_ptr_flag_bitsILi8EEENSU_INS5_IJNSA_ILi8EEESI_EEENS5_IJSI_SC_EEEEEEEvNS4_8identityENS4_23SM90_TMA_LOAD_MULTICASTES1C_vS1D_EENS_8epilogue10collective6detail29Sm90TmaWarpSpecializedAdapterINS1H_15DefaultEpilogueISK_SL_SL_NS1G_6thread17LinearCombinationISK_Li1EffLNS1L_9ScaleType4KindE0ELNS_15FloatRoundStyleE2ESK_EENS1_15EpilogueDefaultEEEEEvvEEEEvNT_6ParamsE)
        /*0b74*/ 	.short	0x0210
        /*0b76*/ 	.short	0x0470


	//----- nvinfo : EIATTR_SW_WAR
	.align		4
.L_36:
        /*0b78*/ 	.byte	0x04, 0x36
        /*0b7a*/ 	.short	(.L_38 - .L_37)
.L_37:
        /*0b7c*/ 	.word	0x00000008
.L_38:


//--------------------- .nv.callgraph             --------------------------
	.section	.nv.callgraph,"",@"SHT_CUDA_CALLGRAPH"
	.align	4
	.sectionentsize	8
	.align		4
        /*0000*/ 	.word	0x00000000
	.align		4
        /*0004*/ 	.word	0xffffffff
	.align		4
        /*0008*/ 	.word	0x00000000
	.align		4
        /*000c*/ 	.word	0xfffffffe
	.align		4
        /*0010*/ 	.word	0x00000000
	.align		4
        /*0014*/ 	.word	0xfffffffd
	.align		4
        /*0018*/ 	.word	0x00000000
	.align		4
        /*001c*/ 	.word	0xfffffffc


//--------------------- .nv.constant4             --------------------------
	.section	.nv.constant4,"a",@progbits
	.align	8
	.align		8
.nv.constant4:
        /*0000*/ 	.dword	_ZN39_INTERNAL_a9e7b97e_4_k_cu_d9d89c3b_74574cuda3std3__45__cpo5beginE
	.align		8
        /*0008*/ 	.dword	_ZN39_INTERNAL_a9e7b97e_4_k_cu_d9d89c3b_74574cuda3std3__45__cpo3endE
	.align		8
        /*0010*/ 	.dword	_ZN39_INTERNAL_a9e7b97e_4_k_cu_d9d89c3b_74574cuda3std3__45__cpo6cbeginE
	.align		8
        /*0018*/ 	.dword	_ZN39_INTERNAL_a9e7b97e_4_k_cu_d9d89c3b_74574cuda3std3__45__cpo4cendE
	.align		8
        /*0020*/ 	.dword	_ZN39_INTERNAL_a9e7b97e_4_k_cu_d9d89c3b_74574cuda3std3__441_GLOBAL__N__a9e7b97e_4_k_cu_d9d89c3b_74576ignoreE
	.align		8
        /*0028*/ 	.dword	_ZN39_INTERNAL_a9e7b97e_4_k_cu_d9d89c3b_74574cuda3std3__419piecewise_constructE
	.align		8
        /*0030*/ 	.dword	_ZN39_INTERNAL_a9e7b97e_4_k_cu_d9d89c3b_74574cuda3std3__48in_placeE
	.align		8
        /*0038*/ 	.dword	_ZN39_INTERNAL_a9e7b97e_4_k_cu_d9d89c3b_74574cuda3std6ranges3__45__cpo4swapE
	.align		8
        /*0040*/ 	.dword	_ZN39_INTERNAL_a9e7b97e_4_k_cu_d9d89c3b_74574cuda3std6ranges3__45__cpo9iter_moveE
	.align		8
        /*0048*/ 	.dword	_ZN39_INTERNAL_a9e7b97e_4_k_cu_d9d89c3b_74574cute7productE
	.align		8
        /*0050*/ 	.dword	_ZN39_INTERNAL_a9e7b97e_4_k_cu_d9d89c3b_74574cute1_E


//--------------------- .text._ZN7cutlass13device_kernelINS_4gemm6kernel13GemmUniversalIN4cute5tupleIJiiiiEEENS1_10collective13CollectiveMmaINS1_37MainloopSm90TmaGmmaWarpSpecializedFP8ILi37ENS5_IJNS4_1CILi2EEENSA_ILi1EEESC_EEENS1_32KernelTmaWarpSpecializedPingpongEEENS5_IJNSA_ILi64EEENSA_ILi128EEENSA_ILi32EEEEEENS_12float_e4m3_tENS5_IJlSC_lEEESK_SL_NS4_8TiledMMAINS4_8MMA_AtomIJNS4_4SM904GMMA31MMA_64x128x32_F32E4M3E4M3_SS_TNILNSP_7ScaleInE1ELSR_1EEEEEENS4_6LayoutINS5_IJSC_SC_SC_EEENS5_IJNSA_ILi0EEESW_SW_EEEEENS5_IJNS4_10UnderscoreESZ_SZ_EEEEENS4_13SM90_TMA_LOADENS4_14ComposedLayoutINS4_7SwizzleILi1ELi4ELi3EEENS4_18smem_ptr_flag_bitsILi8EEENSU_INS5_IJNSA_ILi8EEESI_EEENS5_IJSI_SC_EEEEEEEvNS4_8identityENS4_23SM90_TMA_LOAD_MULTICASTES1C_vS1D_EENS_8epilogue10collective6detail29Sm90TmaWarpSpecializedAdapterINS1H_15DefaultEpilogueISK_SL_SL_NS1G_6thread17LinearCombinationISK_Li1EffLNS1L_9ScaleType4KindE0ELNS_15FloatRoundStyleE2ESK_EENS1_15EpilogueDefaultEEEEEvvEEEEvNT_6ParamsE --------------------------
	.section	.text._ZN7cutlass13device_kernelINS_4gemm6kernel13GemmUniversalIN4cute5tupleIJiiiiEEENS1_10collective13CollectiveMmaINS1_37MainloopSm90TmaGmmaWarpSpecializedFP8ILi37ENS5_IJNS4_1CILi2EEENSA_ILi1EEESC_EEENS1_32KernelTmaWarpSpecializedPingpongEEENS5_IJNSA_ILi64EEENSA_ILi128EEENSA_ILi32EEEEEENS_12float_e4m3_tENS5_IJlSC_lEEESK_SL_NS4_8TiledMMAINS4_8MMA_AtomIJNS4_4SM904GMMA31MMA_64x128x32_F32E4M3E4M3_SS_TNILNSP_7ScaleInE1ELSR_1EEEEEENS4_6LayoutINS5_IJSC_SC_SC_EEENS5_IJNSA_ILi0EEESW_SW_EEEEENS5_IJNS4_10UnderscoreESZ_SZ_EEEEENS4_13SM90_TMA_LOADENS4_14ComposedLayoutINS4_7SwizzleILi1ELi4ELi3EEENS4_18smem_ptr_flag_bitsILi8EEENSU_INS5_IJNSA_ILi8EEESI_EEENS5_IJSI_SC_EEEEEEEvNS4_8identityENS4_23SM90_TMA_LOAD_MULTICASTES1C_vS1D_EENS_8epilogue10collective6detail29Sm90TmaWarpSpecializedAdapterINS1H_15DefaultEpilogueISK_SL_SL_NS1G_6thread17LinearCombinationISK_Li1EffLNS1L_9ScaleType4KindE0ELNS_15FloatRoundStyleE2ESK_EENS1_15EpilogueDefaultEEEEEvvEEEEvNT_6ParamsE,"ax",@progbits
	.align	128
.text._ZN7cutlass13device_kernelINS_4gemm6kernel13GemmUniversalIN4cute5tupleIJiiiiEEENS1_10collective13CollectiveMmaINS1_37MainloopSm90TmaGmmaWarpSpecializedFP8ILi37ENS5_IJNS4_1CILi2EEENSA_ILi1EEESC_EEENS1_32KernelTmaWarpSpecializedPingpongEEENS5_IJNSA_ILi64EEENSA_ILi128EEENSA_ILi32EEEEEENS_12float_e4m3_tENS5_IJlSC_lEEESK_SL_NS4_8TiledMMAINS4_8MMA_AtomIJNS4_4SM904GMMA31MMA_64x128x32_F32E4M3E4M3_SS_TNILNSP_7ScaleInE1ELSR_1EEEEEENS4_6LayoutINS5_IJSC_SC_SC_EEENS5_IJNSA_ILi0EEESW_SW_EEEEENS5_IJNS4_10UnderscoreESZ_SZ_EEEEENS4_13SM90_TMA_LOADENS4_14ComposedLayoutINS4_7SwizzleILi1ELi4ELi3EEENS4_18smem_ptr_flag_bitsILi8EEENSU_INS5_IJNSA_ILi8EEESI_EEENS5_IJSI_SC_EEEEEEEvNS4_8identityENS4_23SM90_TMA_LOAD_MULTICASTES1C_vS1D_EENS_8epilogue10collective6detail29Sm90TmaWarpSpecializedAdapterINS1H_15DefaultEpilogueISK_SL_SL_NS1G_6thread17LinearCombinationISK_Li1EffLNS1L_9ScaleType4KindE0ELNS_15FloatRoundStyleE2ESK_EENS1_15EpilogueDefaultEEEEEvvEEEEvNT_6ParamsE:
        .type           _ZN7cutlass13device_kernelINS_4gemm6kernel13GemmUniversalIN4cute5tupleIJiiiiEEENS1_10collective13CollectiveMmaINS1_37MainloopSm90TmaGmmaWarpSpecializedFP8ILi37ENS5_IJNS4_1CILi2EEENSA_ILi1EEESC_EEENS1_32KernelTmaWarpSpecializedPingpongEEENS5_IJNSA_ILi64EEENSA_ILi128EEENSA_ILi32EEEEEENS_12float_e4m3_tENS5_IJlSC_lEEESK_SL_NS4_8TiledMMAINS4_8MMA_AtomIJNS4_4SM904GMMA31MMA_64x128x32_F32E4M3E4M3_SS_TNILNSP_7ScaleInE1ELSR_1EEEEEENS4_6LayoutINS5_IJSC_SC_SC_EEENS5_IJNSA_ILi0EEESW_SW_EEEEENS5_IJNS4_10UnderscoreESZ_SZ_EEEEENS4_13SM90_TMA_LOADENS4_14ComposedLayoutINS4_7SwizzleILi1ELi4ELi3EEENS4_18smem_ptr_flag_bitsILi8EEENSU_INS5_IJNSA_ILi8EEESI_EEENS5_IJSI_SC_EEEEEEEvNS4_8identityENS4_23SM90_TMA_LOAD_MULTICASTES1C_vS1D_EENS_8epilogue10collective6detail29Sm90TmaWarpSpecializedAdapterINS1H_15DefaultEpilogueISK_SL_SL_NS1G_6thread17LinearCombinationISK_Li1EffLNS1L_9ScaleType4KindE0ELNS_15FloatRoundStyleE2ESK_EENS1_15EpilogueDefaultEEEEEvvEEEEvNT_6ParamsE,@function
        .size           _ZN7cutlass13device_kernelINS_4gemm6kernel13GemmUniversalIN4cute5tupleIJiiiiEEENS1_10collective13CollectiveMmaINS1_37MainloopSm90TmaGmmaWarpSpecializedFP8ILi37ENS5_IJNS4_1CILi2EEENSA_ILi1EEESC_EEENS1_32KernelTmaWarpSpecializedPingpongEEENS5_IJNSA_ILi64EEENSA_ILi128EEENSA_ILi32EEEEEENS_12float_e4m3_tENS5_IJlSC_lEEESK_SL_NS4_8TiledMMAINS4_8MMA_AtomIJNS4_4SM904GMMA31MMA_64x128x32_F32E4M3E4M3_SS_TNILNSP_7ScaleInE1ELSR_1EEEEEENS4_6LayoutINS5_IJSC_SC_SC_EEENS5_IJNSA_ILi0EEESW_SW_EEEEENS5_IJNS4_10UnderscoreESZ_SZ_EEEEENS4_13SM90_TMA_LOADENS4_14ComposedLayoutINS4_7SwizzleILi1ELi4ELi3EEENS4_18smem_ptr_flag_bitsILi8EEENSU_INS5_IJNSA_ILi8EEESI_EEENS5_IJSI_SC_EEEEEEEvNS4_8identityENS4_23SM90_TMA_LOAD_MULTICASTES1C_vS1D_EENS_8epilogue10collective6detail29Sm90TmaWarpSpecializedAdapterINS1H_15DefaultEpilogueISK_SL_SL_NS1G_6thread17LinearCombinationISK_Li1EffLNS1L_9ScaleType4KindE0ELNS_15FloatRoundStyleE2ESK_EENS1_15EpilogueDefaultEEEEEvvEEEEvNT_6ParamsE,(.L_x_277 - _ZN7cutlass13device_kernelINS_4gemm6kernel13GemmUniversalIN4cute5tupleIJiiiiEEENS1_10collective13CollectiveMmaINS1_37MainloopSm90TmaGmmaWarpSpecializedFP8ILi37ENS5_IJNS4_1CILi2EEENSA_ILi1EEESC_EEENS1_32KernelTmaWarpSpecializedPingpongEEENS5_IJNSA_ILi64EEENSA_ILi128EEENSA_ILi32EEEEEENS_12float_e4m3_tENS5_IJlSC_lEEESK_SL_NS4_8TiledMMAINS4_8MMA_AtomIJNS4_4SM904GMMA31MMA_64x128x32_F32E4M3E4M3_SS_TNILNSP_7ScaleInE1ELSR_1EEEEEENS4_6LayoutINS5_IJSC_SC_SC_EEENS5_IJNSA_ILi0EEESW_SW_EEEEENS5_IJNS4_10UnderscoreESZ_SZ_EEEEENS4_13SM90_TMA_LOADENS4_14ComposedLayoutINS4_7SwizzleILi1ELi4ELi3EEENS4_18smem_ptr_flag_bitsILi8EEENSU_INS5_IJNSA_ILi8EEESI_EEENS5_IJSI_SC_EEEEEEEvNS4_8identityENS4_23SM90_TMA_LOAD_MULTICASTES1C_vS1D_EENS_8epilogue10collective6detail29Sm90TmaWarpSpecializedAdapterINS1H_15DefaultEpilogueISK_SL_SL_NS1G_6thread17LinearCombinationISK_Li1EffLNS1L_9ScaleType4KindE0ELNS_15FloatRoundStyleE2ESK_EENS1_15EpilogueDefaultEEEEEvvEEEEvNT_6ParamsE)
        .other          _ZN7cutlass13device_kernelINS_4gemm6kernel13GemmUniversalIN4cute5tupleIJiiiiEEENS1_10collective13CollectiveMmaINS1_37MainloopSm90TmaGmmaWarpSpecializedFP8ILi37ENS5_IJNS4_1CILi2EEENSA_ILi1EEESC_EEENS1_32KernelTmaWarpSpecializedPingpongEEENS5_IJNSA_ILi64EEENSA_ILi128EEENSA_ILi32EEEEEENS_12float_e4m3_tENS5_IJlSC_lEEESK_SL_NS4_8TiledMMAINS4_8MMA_AtomIJNS4_4SM904GMMA31MMA_64x128x32_F32E4M3E4M3_SS_TNILNSP_7ScaleInE1ELSR_1EEEEEENS4_6LayoutINS5_IJSC_SC_SC_EEENS5_IJNSA_ILi0EEESW_SW_EEEEENS5_IJNS4_10UnderscoreESZ_SZ_EEEEENS4_13SM90_TMA_LOADENS4_14ComposedLayoutINS4_7SwizzleILi1ELi4ELi3EEENS4_18smem_ptr_flag_bitsILi8EEENSU_INS5_IJNSA_ILi8EEESI_EEENS5_IJSI_SC_EEEEEEEvNS4_8identityENS4_23SM90_TMA_LOAD_MULTICASTES1C_vS1D_EENS_8epilogue10collective6detail29Sm90TmaWarpSpecializedAdapterINS1H_15DefaultEpilogueISK_SL_SL_NS1G_6thread17LinearCombinationISK_Li1EffLNS1L_9ScaleType4KindE0ELNS_15FloatRoundStyleE2ESK_EENS1_15EpilogueDefaultEEEEEvvEEEEvNT_6ParamsE,@"STO_CUDA_ENTRY STV_DEFAULT"
_ZN7cutlass13device_kernelINS_4gemm6kernel13GemmUniversalIN4cute5tupleIJiiiiEEENS1_10collective13CollectiveMmaINS1_37MainloopSm90TmaGmmaWarpSpecializedFP8ILi37ENS5_IJNS4_1CILi2EEENSA_ILi1EEESC_EEENS1_32KernelTmaWarpSpecializedPingpongEEENS5_IJNSA_ILi64EEENSA_ILi128EEENSA_ILi32EEEEEENS_12float_e4m3_tENS5_IJlSC_lEEESK_SL_NS4_8TiledMMAINS4_8MMA_AtomIJNS4_4SM904GMMA31MMA_64x128x32_F32E4M3E4M3_SS_TNILNSP_7ScaleInE1ELSR_1EEEEEENS4_6LayoutINS5_IJSC_SC_SC_EEENS5_IJNSA_ILi0EEESW_SW_EEEEENS5_IJNS4_10UnderscoreESZ_SZ_EEEEENS4_13SM90_TMA_LOADENS4_14ComposedLayoutINS4_7SwizzleILi1ELi4ELi3EEENS4_18smem_ptr_flag_bitsILi8EEENSU_INS5_IJNSA_ILi8EEESI_EEENS5_IJSI_SC_EEEEEEEvNS4_8identityENS4_23SM90_TMA_LOAD_MULTICASTES1C_vS1D_EENS_8epilogue10collective6detail29Sm90TmaWarpSpecializedAdapterINS1H_15DefaultEpilogueISK_SL_SL_NS1G_6thread17LinearCombinationISK_Li1EffLNS1L_9ScaleType4KindE0ELNS_15FloatRoundStyleE2ESK_EENS1_15EpilogueDefaultEEEEEvvEEEEvNT_6ParamsE:
[----:B------:R-:W-:Y:S01]  /*0000*/  LDC R1, c[0x0][0x28] ;  /* 0x00000a00ff017b82 */ /* 0x000fe20000000800 */
[----:B------:R-:W0:Y:S01]  /*0010*/  S2R R11, SR_TID.X ;  /* 0x00000000000b7919 */ /* 0x000e220000002100 */
[----:B------:R-:W-:Y:S01]  /*0020*/  ELECT P0, URZ, PT ;  /* 0x00000000003f782f */ /* 0x000fe20003800000 */
[----:B------:R-:W-:Y:S01]  /*0030*/  BSSY B0, `(.L_x_0) ;  /* 0x000000f000007945 */ /* 0x000fe20003800000 */
[--C-:B0-----:R-:W-:Y:S02]  /*0040*/  SHF.R.U32.HI R0, RZ, 0x5, R11.reuse ;  /* 0x00000005ff007819 */ /* 0x101fe4000001160b */
[----:B------:R-:W-:-:S03]  /*0050*/  SHF.R.U32.HI R5, RZ, 0x7, R11 ;  /* 0x00000007ff057819 */ /* 0x000fc6000001160b */
[----:B------:R-:W0:Y:S04]  /*0060*/  SHFL.IDX PT, R2, R0, RZ, 0x1f ;  /* 0x00001fff00027589 */ /* 0x000e2800000e0000 */
[----:B------:R1:W2:Y:S01]  /*0070*/  SHFL.IDX PT, R6, R5, RZ, 0x1f ;  /* 0x00001fff05067589 */ /* 0x0002a200000e0000 */
[----:B0-----:R-:W-:-:S13]  /*0080*/  ISETP.NE.OR P0, PT, R2, RZ, !P0 ;  /* 0x000000ff0200720c */ /* 0x001fda0004705670 */
[----:B-12---:R-:W-:Y:S05]  /*0090*/  @P0 BRA `(.L_x_1) ;  /* 0x0000000000200947 */ /* 0x006fea0003800000 */
[----:B------:R-:W-:Y:S02]  /*00a0*/  ULDC.64 UR4, c[0x0][0x198] ;  /* 0x0000660000047ab9 */ /* 0x000fe40000000a00 */
[----:B------:R-:W-:Y:S02]  /*00b0*/  UIADD3 UR6, UP0, UR4, 0xf0, URZ ;  /* 0x000000f004067890 */ /* 0x000fe4000ff1e03f */
[----:B------:R-:W-:Y:S02]  /*00c0*/  UIADD3 UR4, UP1, UR4, 0x1f0, URZ ;  /* 0x000001f004047890 */ /* 0x000fe4000ff3e03f */
[----:B------:R-:W-:Y:S02]  /*00d0*/  UIADD3.X UR7, URZ, UR5, URZ, UP0, !UPT ;  /* 0x000000053f077290 */ /* 0x000fe400087fe43f */
[----:B------:R-:W-:-:S07]  /*00e0*/  UIADD3.X UR5, URZ, UR5, URZ, UP1, !UPT ;  /* 0x000000053f057290 */ /* 0x000fce0008ffe43f */
[----:B------:R0:W-:Y:S02]  /*00f0*/  UTMACCTL.PF [UR6] ;  /* 0x00000000060079b9 */ /* 0x0001e40008040000 */
[----:B------:R0:W-:Y:S02]  /*0100*/  UTMACCTL.PF [UR4] ;  /* 0x00000000040079b9 */ /* 0x0001e40008040000 */
[----:B0-----:R-:W-:Y:S01]  /*0110*/  NOP ;  /* 0x0000000000007918 */ /* 0x001fe20000000000 */
.L_x_1:
[----:B------:R-:W-:Y:S05]  /*0120*/  BSYNC B0 ;  /* 0x0000000000007941 */ /* 0x000fea0003800000 */
.L_x_0:
[----:B------:R-:W0:Y:S02]  /*0130*/  SHFL.IDX PT, R7, R0, RZ, 0x1f ;  /* 0x00001fff00077589 */ /* 0x000e2400000e0000 */
[----:B0-----:R-:W-:-:S13]  /*0140*/  ISETP.NE.AND P0, PT, R7, RZ, PT ;  /* 0x000000ff0700720c */ /* 0x001fda0003f05270 */
[----:B------:R-:W-:Y:S05]  /*0150*/  @P0 BRA `(.L_x_2) ;  /* 0x00000004006c0947 */ /* 0x000fea0003800000 */
[----:B------:R-:W-:Y:S01]  /*0160*/  ELECT P0, URZ, PT ;  /* 0x00000000003f782f */ /* 0x000fe20003800000 */
[----:B------:R-:W-:-:S12]  /*0170*/  BSSY B0, `(.L_x_2) ;  /* 0x0000059000007945 */ /* 0x000fd80003800000 */
[----:B------:R-:W-:Y:S05]  /*0180*/  @!P0 BRA `(.L_x_3) ;  /* 0x00000004005c8947 */ /* 0x000fea0003800000 */
[----:B------:R-:W0:Y:S01]  /*0190*/  S2UR UR8, SR_CgaCtaId ;  /* 0x00000000000879c3 */ /* 0x000e220000008800 */
[----:B------:R-:W-:Y:S01]  /*01a0*/  UMOV UR4, 0x400 ;  /* 0x0000040000047882 */ /* 0x000fe20000000000 */
[----:B------:R-:W-:Y:S01]  /*01b0*/  UMOV UR5, 0x1 ;  /* 0x0000000100057882 */ /* 0x000fe20000000000 */
[----:B------:R-:W-:Y:S02]  /*01c0*/  UMOV UR6, 0x2 ;  /* 0x0000000200067882 */ /* 0x000fe40000000000 */
[----:B------:R-:W-:-:S04]  /*01d0*/  UIADD3 UR6, -UR6, 0x100000, URZ ;  /* 0x0010000006067890 */ /* 0x000fc8000fffe13f */
[----:B------:R-:W-:Y:S02]  /*01e0*/  USHF.L.U32 UR7, UR6, 0xb, URZ ;  /* 0x0000000b06077899 */ /* 0x000fe4000800063f */
[----:B------:R-:W-:Y:S02]  /*01f0*/  USHF.L.U32 UR6, UR6, 0x1, URZ ;  /* 0x0000000106067899 */ /* 0x000fe4000800063f */
[----:B0-----:R-:W-:Y:S02]  /*0200*/  ULEA UR8, UR8, UR4, 0x18 ;  /* 0x0000000408087291 */ /* 0x001fe4000f8ec03f */
[----:B------:R-:W-:-:S04]  /*0210*/  UIADD3 UR4, -UR5, 0x100000, URZ ;  /* 0x0010000005047890 */ /* 0x000fc8000fffe13f */
[----:B------:R-:W-:Y:S02]  /*0220*/  USHF.L.U32 UR5, UR4, 0xb, URZ ;  /* 0x0000000b04057899 */ /* 0x000fe4000800063f */
[----:B------:R-:W-:Y:S01]  /*0230*/  USHF.L.U32 UR4, UR4, 0x1, URZ ;  /* 0x0000000104047899 */ /* 0x000fe2000800063f */
[----:B------:R-:W0:Y:S11]  /*0240*/  FENCE.VIEW.ASYNC.S ;  /* 0x00000000000073c6 */ /* 0x000e360000000000 */
[----:B0-----:R0:W1:Y:S01]  /*0250*/  SYNCS.EXCH.64 URZ, [UR8], UR4 ;  /* 0x00000004083f75b2 */ /* 0x0010620008000100 */
[----:B------:R0:W2:Y:S01]  /*0260*/  SYNCS.EXCH.64 URZ, [UR8+0x128], UR6 ;  /* 0x00012806083f75b2 */ /* 0x0000a20008000100 */
[----:B------:R0:W3:Y:S01]  /*0270*/  SYNCS.EXCH.64 URZ, [UR8+0x8], UR4 ;  /* 0x00000804083f75b2 */ /* 0x0000e20008000100 */
[----:B------:R0:W4:Y:S01]  /*0280*/  SYNCS.EXCH.64 URZ, [UR8+0x130], UR6 ;  /* 0x00013006083f75b2 */ /* 0x0001220008000100 */
[----:B------:R0:W0:Y:S01]  /*0290*/  SYNCS.EXCH.64 URZ, [UR8+0x10], UR4 ;  /* 0x00001004083f75b2 */ /* 0x0000220008000100 */
        /* <DEDUP_REMOVED lines=69> */
[----:B-1234-:R-:W-:Y:S01]  /*06f0*/  NOP ;  /* 0x0000000000007918 */ /* 0x01efe20000000000 */
.L_x_3:
[----:B0-----:R-:W-:Y:S05]  /*0700*/  BSYNC B0 ;  /* 0x0000000000007941 */ /* 0x001fea0003800000 */
.L_x_2:
[----:B------:R-:W0:Y:S01]  /*0710*/  SHFL.IDX PT, R3, R0, RZ, 0x1f ;  /* 0x00001fff00037589 */ /* 0x000e2200000e0000 */
[----:B------:R-:W-:Y:S01]  /*0720*/  SHF.R.S32.HI R4, RZ, 0x1f, R11 ;  /* 0x0000001fff047819 */ /* 0x000fe2000001140b */
[----:B------:R-:W1:Y:S01]  /*0730*/  S2UR UR13, SR_CTAID.X ;  /* 0x00000000000d79c3 */ /* 0x000e620000002500 */
[----:B------:R-:W-:Y:S01]  /*0740*/  ELECT P0, URZ, PT ;  /* 0x00000000003f782f */ /* 0x000fe20003800000 */
[----:B------:R2:W3:Y:S01]  /*0750*/  SHFL.IDX PT, R8, R0, RZ, 0x1f ;  /* 0x00001fff00087589 */ /* 0x0004e200000e0000 */
[----:B------:R-:W-:Y:S02]  /*0760*/  LEA.HI R4, R4, R11, RZ, 0x7 ;  /* 0x0000000b04047211 */ /* 0x000fe400078f38ff */
[----:B------:R-:W-:Y:S01]  /*0770*/  ELECT P1, URZ, PT ;  /* 0x00000000003f782f */ /* 0x000fe20003820000 */
[----:B------:R-:W-:Y:S01]  /*0780*/  NOP ;  /* 0x0000000000007918 */ /* 0x000fe20000000000 */
[----:B------:R-:W4:Y:S01]  /*0790*/  S2R R16, SR_CTAID.Y ;  /* 0x0000000000107919 */ /* 0x000f220000002600 */
[----:B------:R-:W-:Y:S01]  /*07a0*/  LOP3.LUT R4, R4, 0xffffff80, RZ, 0xc0, !PT ;  /* 0xffffff8004047812 */ /* 0x000fe200078ec0ff */
[----:B------:R-:W-:Y:S01]  /*07b0*/  ULDC UR4, c[0x0][0x150] ;  /* 0x0000540000047ab9 */ /* 0x000fe20000000800 */
[----:B------:R-:W5:Y:S01]  /*07c0*/  LDC R12, c[0x0][0x144] ;  /* 0x00005100ff0c7b82 */ /* 0x000f620000000800 */
[----:B------:R3:W5:Y:S01]  /*07d0*/  SHFL.IDX PT, R14, R5, RZ, 0x1f ;  /* 0x00001fff050e7589 */ /* 0x00076200000e0000 */
[----:B------:R-:W-:Y:S01]  /*07e0*/  UMOV UR12, 0x80 ;  /* 0x00000080000c7882 */ /* 0x000fe20000000000 */
[----:B------:R-:W-:Y:S01]  /*07f0*/  IMAD.IADD R10, R11, 0x1, -R4 ;  /* 0x000000010b0a7824 */ /* 0x000fe200078e0a04 */
[----:B------:R-:W-:Y:S01]  /*0800*/  NOP ;  /* 0x0000000000007918 */ /* 0x000fe20000000000 */
[C---:B------:R-:W-:Y:S01]  /*0810*/  VIADD R38, R6.reuse, 0xffffffff ;  /* 0xffffffff06267836 */ /* 0x040fe20000000000 */
[----:B------:R-:W-:-:S02]  /*0820*/  ISETP.NE.AND P4, PT, R6, RZ, PT ;  /* 0x000000ff0600720c */ /* 0x000fc40003f85270 */
[----:B------:R-:W-:Y:S01]  /*0830*/  SHF.R.S32.HI R19, RZ, 0x1f, R10 ;  /* 0x0000001fff137819 */ /* 0x000fe2000001140a */
[----:B------:R-:W5:Y:S01]  /*0840*/  LDC R13, c[0x0][0x140] ;  /* 0x00005000ff0d7b82 */ /* 0x000f620000000800 */
[----:B------:R-:W-:Y:S02]  /*0850*/  ISETP.GE.U32.AND P6, PT, R38, 0x2, PT ;  /* 0x000000022600780c */ /* 0x000fe40003fc6070 */
[----:B0-----:R-:W-:Y:S02]  /*0860*/  ISETP.NE.OR P0, PT, R3, RZ, !P0 ;  /* 0x000000ff0300720c */ /* 0x001fe40004705670 */
[----:B------:R-:W-:Y:S02]  /*0870*/  LEA.HI R3, R19, R10, RZ, 0x3 ;  /* 0x0000000a13037211 */ /* 0x000fe400078f18ff */
[----:B-1----:R-:W-:Y:S01]  /*0880*/  I2FP.F32.U32 R4, UR13 ;  /* 0x0000000d00047c45 */ /* 0x002fe20008201000 */
[----:B------:R-:W0:Y:S01]  /*0890*/  LDC R27, c[0x0][0x148] ;  /* 0x00005200ff1b7b82 */ /* 0x000e220000000800 */
[----:B--2---:R-:W-:-:S02]  /*08a0*/  SHF.R.S32.HI R0, RZ, 0x3, R3 ;  /* 0x00000003ff007819 */ /* 0x004fc40000011403 */
[----:B---3--:R-:W-:Y:S01]  /*08b0*/  ISETP.NE.OR P1, PT, R8, RZ, !P1 ;  /* 0x000000ff0800720c */ /* 0x008fe20004f25670 */
[----:B------:R-:W-:Y:S01]  /*08c0*/  FMUL R9, R4, UR4 ;  /* 0x0000000404097c20 */ /* 0x000fe20008400000 */
[----:B------:R-:W-:Y:S01]  /*08d0*/  SHF.R.S32.HI R3, RZ, 0x1f, R3 ;  /* 0x0000001fff037819 */ /* 0x000fe20000011403 */
[----:B------:R-:W-:Y:S01]  /*08e0*/  ULDC UR4, c[0x0][0x154] ;  /* 0x0000550000047ab9 */ /* 0x000fe20000000800 */
[----:B------:R-:W-:Y:S01]  /*08f0*/  SHF.R.S32.HI R8, RZ, 0x1f, R7 ;  /* 0x0000001fff087819 */ /* 0x000fe20000011407 */
[----:B------:R-:W-:Y:S01]  /*0900*/  VOTEU.ALL UP1, P0 ;  /* 0x00000000003f7886 */ /* 0x000fe20000020000 */
[----:B------:R-:W-:Y:S01]  /*0910*/  LEA.HI R4, R3, R0, RZ, 0x2 ;  /* 0x0000000003047211 */ /* 0x000fe200078f10ff */
[----:B------:R-:W1:Y:S01]  /*0920*/  F2I.U32.TRUNC.NTZ R9, R9 ;  /* 0x0000000900097305 */ /* 0x000e62000020f000 */
[----:B------:R-:W-:Y:S01]  /*0930*/  LEA.HI R8, R8, R7, RZ, 0x2 ;  /* 0x0000000708087211 */ /* 0x000fe200078f10ff */
[----:B------:R-:W-:Y:S01]  /*0940*/  VOTEU.ALL UP0, P0 ;  /* 0x00000000003f7886 */ /* 0x000fe20000000000 */
[----:B------:R-:W-:Y:S01]  /*0950*/  SHF.R.S32.HI R3, RZ, 0x1f, R2 ;  /* 0x0000001fff037819 */ /* 0x000fe20000011402 */
[----:B------:R-:W2:Y:S01]  /*0960*/  @!UP1 S2UR UR7, SR_CgaCtaId ;  /* 0x00000000000799c3 */ /* 0x000ea20000008800 */
[----:B------:R-:W-:Y:S01]  /*0970*/  LOP3.LUT R5, R4, 0xfffffffc, RZ, 0xc0, !PT ;  /* 0xfffffffc04057812 */ /* 0x000fe200078ec0ff */
[----:B------:R-:W-:Y:S01]  /*0980*/  VOTEU.ALL UP2, P1 ;  /* 0x00000000003f7886 */ /* 0x000fe20000840000 */
[----:B------:R-:W-:Y:S01]  /*0990*/  LOP3.LUT R8, R8, 0x3ffffffc, RZ, 0xc0, !PT ;  /* 0x3ffffffc08087812 */ /* 0x000fe200078ec0ff */
[----:B------:R-:W-:Y:S01]  /*09a0*/  @!UP1 UMOV UR6, 0x400 ;  /* 0x0000040000069882 */ /* 0x000fe20000000000 */
[----:B------:R-:W-:Y:S01]  /*09b0*/  LEA.HI R3, R3, R2, RZ, 0x2 ;  /* 0x0000000203037211 */ /* 0x000fe200078f10ff */
[----:B------:R-:W-:Y:S01]  /*09c0*/  IMAD.IADD R5, R0, 0x1, -R5 ;  /* 0x0000000100057824 */ /* 0x000fe200078e0a05 */
[----:B------:R-:W-:Y:S01]  /*09d0*/  @!UP2 UMOV UR9, 0x400 ;  /* 0x000004000009a882 */ /* 0x000fe20000000000 */
[----:B------:R-:W-:Y:S01]  /*09e0*/  IMAD.IADD R8, R7, 0x1, -R8 ;  /* 0x0000000107087824 */ /* 0x000fe200078e0a08 */
[----:B------:R-:W-:Y:S01]  /*09f0*/  LOP3.LUT R3, R3, 0xfffffffc, RZ, 0xc0, !PT ;  /* 0xfffffffc03037812 */ /* 0x000fe200078ec0ff */
[----:B------:R-:W3:Y:S01]  /*0a00*/  @!UP2 S2UR UR10, SR_CgaCtaId ;  /* 0x00000000000aa9c3 */ /* 0x000ee20000008800 */
[----:B-1----:R-:W-:Y:S01]  /*0a10*/  IMAD.MOV R9, RZ, RZ, -R9 ;  /* 0x000000ffff097224 */ /* 0x002fe200078e0a09 */
[----:B------:R-:W-:Y:S01]  /*0a20*/  VOTEU.ALL UP3, P1 ;  /* 0x00000000003f7886 */ /* 0x000fe20000860000 */
[----:B------:R-:W-:Y:S01]  /*0a30*/  IMAD R5, R8, 0x4, R5 ;  /* 0x0000000408057824 */ /* 0x000fe200078e0205 */
[----:B------:R-:W-:Y:S01]  /*0a40*/  VOTEU.ALL UP4, P1 ;  /* 0x00000000003f7886 */ /* 0x000fe20000880000 */
[----:B------:R-:W-:Y:S01]  /*0a50*/  IMAD.IADD R18, R2, 0x1, -R3 ;  /* 0x0000000102127824 */ /* 0x000fe200078e0a03 */
[----:B----4-:R-:W-:Y:S01]  /*0a60*/  I2FP.F32.U32 R2, R16 ;  /* 0x0000001000027245 */ /* 0x010fe20000201000 */
[----:B-----5:R-:W-:Y:S01]  /*0a70*/  IMAD R25, R12, R9, UR13 ;  /* 0x0000000d0c197e24 */ /* 0x020fe2000f8e0209 */
[C---:B------:R-:W-:Y:S01]  /*0a80*/  LEA.HI R0, R5.reuse, R5, RZ, 0x1 ;  /* 0x0000000505007211 */ /* 0x040fe200078f08ff */
[C---:B------:R-:W-:Y:S01]  /*0a90*/  IMAD.SHL.U32 R12, R5.reuse, 0x4, RZ ;  /* 0x00000004050c7824 */ /* 0x040fe200078e00ff */
[----:B------:R-:W-:Y:S01]  /*0aa0*/  VOTEU.ALL UP5, P1 ;  /* 0x00000000003f7886 */ /* 0x000fe200008a0000 */
[----:B------:R-:W-:Y:S01]  /*0ab0*/  FMUL R2, R2, UR4 ;  /* 0x0000000402027c20 */ /* 0x000fe20008400000 */
[----:B------:R-:W-:Y:S01]  /*0ac0*/  LOP3.LUT R0, R0, 0xfffffffe, RZ, 0xc0, !PT ;  /* 0xfffffffe00007812 */ /* 0x000fe200078ec0ff */
[----:B------:R-:W-:Y:S01]  /*0ad0*/  UMOV UR4, 0x20 ;  /* 0x0000002000047882 */ /* 0x000fe20000000000 */
[----:B--2---:R-:W-:Y:S01]  /*0ae0*/  @!UP1 ULEA UR8, UR7, UR6, 0x18 ;  /* 0x0000000607089291 */ /* 0x004fe2000f8ec03f */
[----:B------:R-:W-:Y:S01]  /*0af0*/  LOP3.LUT R12, R5, 0xc, R12, 0x78, !PT ;  /* 0x0000000c050c7812 */ /* 0x000fe200078e780c */
[----:B------:R-:W-:-:S04]  /*0b00*/  @!UP1 UIADD3 UR4, -UR4, 0x100000, URZ ;  /* 0x0010000004049890 */ /* 0x000fc8000fffe13f */
[----:B------:R-:W-:Y:S02]  /*0b10*/  @!UP1 USHF.L.U32 UR5, UR4, 0xb, URZ ;  /* 0x0000000b04059899 */ /* 0x000fe4000800063f */
[----:B------:R-:W-:Y:S01]  /*0b20*/  @!UP1 USHF.L.U32 UR4, UR4, 0x1, URZ ;  /* 0x0000000104049899 */ /* 0x000fe2000800063f */
[----:B------:R-:W-:Y:S01]  /*0b30*/  IMAD.IADD R0, R5, 0x1, -R0 ;  /* 0x0000000105007824 */ /* 0x000fe200078e0a00 */
[----:B------:R-:W1:Y:S01]  /*0b40*/  F2I.U32.TRUNC.NTZ R2, R2 ;  /* 0x0000000200027305 */ /* 0x000e62000020f000 */
[----:B------:R-:W-:-:S04]  /*0b50*/  @!UP2 UIADD3 UR6, -UR12, 0x100000, URZ ;  /* 0x001000000c06a890 */ /* 0x000fc8000fffe13f */
[----:B------:R-:W-:Y:S02]  /*0b60*/  @!UP2 USHF.L.U32 UR7, UR6, 0xb, URZ ;  /* 0x0000000b0607a899 */ /* 0x000fe4000800063f */
[----:B------:R-:W-:Y:S01]  /*0b70*/  @!UP2 USHF.L.U32 UR6, UR6, 0x1, URZ ;  /* 0x000000010606a899 */ /* 0x000fe2000800063f */
[----:B------:R-:W-:Y:S01]  /*0b80*/  ISETP.EQ.U32.AND P3, PT, R13, 0x1, PT ;  /* 0x000000010d00780c */ /* 0x000fe20003f62070 */
[----:B------:R-:W-:Y:S01]  /*0b90*/  VOTEU.ALL UP1, P0 ;  /* 0x00000000003f7886 */ /* 0x000fe20000020000 */
[----:B------:R-:W-:Y:S01]  /*0ba0*/  ISETP.NE.AND P2, PT, R0, R25, PT ;  /* 0x000000190000720c */ /* 0x000fe20003f45270 */
[----:B------:R-:W-:Y:S01]  /*0bb0*/  IMAD.MOV.U32 R13, RZ, RZ, 0x1 ;  /* 0x00000001ff0d7424 */ /* 0x000fe200078e00ff */
[----:B---3--:R-:W-:Y:S01]  /*0bc0*/  @!UP2 ULEA UR9, UR10, UR9, 0x18 ;  /* 0x000000090a09a291 */ /* 0x008fe2000f8ec03f */
[----:B------:R-:W-:Y:S01]  /*0bd0*/  LOP3.LUT P0, RZ, R10, 0x7, RZ, 0xc0, !PT ;  /* 0x000000070aff7812 */ /* 0x000fe2000780c0ff */
[----:B------:R-:W-:Y:S01]  /*0be0*/  VOTEU.ALL UP2, P1 ;  /* 0x00000000003f7886 */ /* 0x000fe20000840000 */
[----:B------:R-:W-:Y:S01]  /*0bf0*/  ISETP.NE.AND P1, PT, R18, 0x3, PT ;  /* 0x000000031200780c */ /* 0x000fe20003f25270 */
[----:B------:R-:W2:Y:S02]  /*0c00*/  FENCE.VIEW.ASYNC.S ;  /* 0x00000000000073c6 */ /* 0x000ea40000000000 */
[----:B--2---:R2:W3:Y:S01]  /*0c10*/  @!UP0 SYNCS.EXCH.64 URZ, [UR8+0x280], UR4 ;  /* 0x00028004083f85b2 */ /* 0x0044e20008000100 */
[----:B------:R-:W-:-:S02]  /*0c20*/  ISETP.LT.U32.AND P0, PT, R12, 0x2, !P0 ;  /* 0x000000020c00780c */ /* 0x000fc40004701070 */
[----:B------:R-:W-:Y:S01]  /*0c30*/  ISETP.EQ.OR P1, PT, R18, RZ, !P1 ;  /* 0x000000ff1200720c */ /* 0x000fe20004f22670 */
[----:B-1----:R-:W-:Y:S01]  /*0c40*/  IMAD.MOV R24, RZ, RZ, -R2 ;  /* 0x000000ffff187224 */ /* 0x002fe200078e0a02 */
[----:B------:R-:W-:Y:S02]  /*0c50*/  R2UR UR11, R14 ;  /* 0x000000000e0b72ca */ /* 0x000fe400000e0000 */
[----:B------:R-:W-:Y:S01]  /*0c60*/  @P2 LEA.HI R0, R12, R12, RZ, 0x1 ;  /* 0x0000000c0c002211 */ /* 0x000fe200078f08ff */
[----:B0-----:R-:W-:Y:S01]  /*0c70*/  IMAD R3, R27, R24, R16 ;  /* 0x000000181b037224 */ /* 0x001fe200078e0210 */
[----:B------:R-:W-:Y:S02]  /*0c80*/  ISETP.EQ.AND P1, PT, R6, RZ, P1 ;  /* 0x000000ff0600720c */ /* 0x000fe40000f22270 */
[----:B------:R-:W-:Y:S02]  /*0c90*/  @P2 SHF.R.S32.HI R0, RZ, 0x1, R0 ;  /* 0x00000001ff002819 */ /* 0x000fe40000011400 */
[----:B------:R-:W-:Y:S01]  /*0ca0*/  SEL R7, RZ, 0x1, !P1 ;  /* 0x00000001ff077807 */ /* 0x000fe20004800000 */
[----:B------:R2:W0:Y:S01]  /*0cb0*/  @!UP1 SYNCS.EXCH.64 URZ, [UR8+0x288], UR4 ;  /* 0x00028804083f95b2 */ /* 0x0004220008000100 */
[----:B------:R-:W-:Y:S01]  /*0cc0*/  @P2 ISETP.NE.AND P5, PT, R0, R3, PT ;  /* 0x000000030000220c */ /* 0x000fe20003fa5270 */
[----:B------:R-:W-:Y:S01]  /*0cd0*/  NOP ;  /* 0x0000000000007918 */ /* 0x000fe20000000000 */
[----:B------:R-:W-:-:S02]  /*0ce0*/  SEL R0, RZ, 0x1, !P0 ;  /* 0x00000001ff007807 */ /* 0x000fc40004000000 */
[----:B------:R-:W-:Y:S02]  /*0cf0*/  @P2 SEL R13, RZ, 0x1, P5 ;  /* 0x00000001ff0d2807 */ /* 0x000fe40002800000 */
[----:B------:R-:W-:Y:S02]  /*0d00*/  SEL R7, R7, 0x2, P6 ;  /* 0x0000000207077807 */ /* 0x000fe40003000000 */
[----:B------:R-:W-:Y:S01]  /*0d10*/  LOP3.LUT R13, R13, R0, RZ, 0xc0, !PT ;  /* 0x000000000d0d7212 */ /* 0x000fe200078ec0ff */
[----:B------:R2:W1:Y:S01]  /*0d20*/  @!UP2 SYNCS.EXCH.64 URZ, [UR9+0x260], UR6 ;  /* 0x00026006093fa5b2 */ /* 0x0004620008000100 */
[----:B------:R2:W4:Y:S01]  /*0d30*/  @!UP3 SYNCS.EXCH.64 URZ, [UR9+0x268], UR6 ;  /* 0x00026806093fb5b2 */ /* 0x0005220008000100 */
[----:B------:R2:W0:Y:S01]  /*0d40*/  @!UP4 SYNCS.EXCH.64 URZ, [UR9+0x270], UR6 ;  /* 0x00027006093fc5b2 */ /* 0x0004220008000100 */
[----:B------:R2:W0:Y:S01]  /*0d50*/  @!UP5 SYNCS.EXCH.64 URZ, [UR9+0x278], UR6 ;  /* 0x00027806093fd5b2 */ /* 0x0004220008000100 */
[----:B------:R-:W-:Y:S01]  /*0d60*/  NOP ;  /* 0x0000000000007918 */ /* 0x000fe20000000000 */
[----:B--23--:R-:W-:Y:S05]  /*0d70*/  @!P3 BRA `(.L_x_4) ;  /* 0x000000000008b947 */ /* 0x00cfea0003800000 */
[----:B01--4-:R-:W-:Y:S01]  /*0d80*/  UCGABAR_ARV ;  /* 0x00000000000079c7 */ /* 0x013fe20008000000 */
[----:B------:R-:W-:Y:S05]  /*0d90*/  BRA `(.L_x_5) ;  /* 0x0000000000047947 */ /* 0x000fea0003800000 */
.L_x_4:
[----:B01--4-:R-:W-:Y:S01]  /*0da0*/  NOP ;  /* 0x0000000000007918 */ /* 0x013fe20000000000 */
.L_x_5:
[----:B------:R-:W-:Y:S01]  /*0db0*/  ULDC.64 UR4, c[0x0][0x598] ;  /* 0x0001660000047ab9 */ /* 0x000fe20000000a00 */
[----:B------:R-:W-:Y:S01]  /*0dc0*/  ULDC.64 UR20, c[0x0][0x208] ;  /* 0x0000820000147ab9 */ /* 0x000fe20000000a00 */
[----:B------:R-:W-:-:S04]  /*0dd0*/  ISETP.NE.U32.AND P0, PT, RZ, UR4, PT ;  /* 0x00000004ff007c0c */ /* 0x000fc8000bf05070 */
[----:B------:R-:W-:-:S13]  /*0de0*/  ISETP.NE.AND.EX P0, PT, RZ, UR5, PT, P0 ;  /* 0x00000005ff007c0c */ /* 0x000fda000bf05300 */
[----:B------:R-:W-:Y:S05]  /*0df0*/  @!P0 BRA `(.L_x_6) ;  /* 0x00000000001c8947 */ /* 0x000fea0003800000 */
[----:B------:R-:W0:Y:S02]  /*0e00*/  LDC.64 R2, c[0x0][0x598] ;  /* 0x00016600ff027b82 */ /* 0x000e240000000a00 */
[----:B0-----:R-:W2:Y:S02]  /*0e10*/  LDG.E.64 R2, desc[UR20][R2.64] ;  /* 0x0000001402027981 */ /* 0x001ea4000c1e1b00 */
[----:B--2---:R-:W-:-:S04]  /*0e20*/  ISETP.NE.U32.AND P0, PT, R2, RZ, PT ;  /* 0x000000ff0200720c */ /* 0x004fc80003f05070 */
[----:B------:R-:W-:-:S13]  /*0e30*/  ISETP.NE.AND.EX P0, PT, R3, RZ, PT, P0 ;  /* 0x000000ff0300720c */ /* 0x000fda0003f05300 */
[----:B------:R-:W-:Y:S05]  /*0e40*/  @!P0 BRA `(.L_x_6) ;  /* 0x0000000000088947 */ /* 0x000fea0003800000 */
[----:B------:R0:W5:Y:S01]  /*0e50*/  LD.E R14, desc[UR20][R2.64] ;  /* 0x00000014020e7980 */ /* 0x000162000c101900 */
[----:B------:R-:W-:Y:S05]  /*0e60*/  BRA `(.L_x_7) ;  /* 0x0000000000207947 */ /* 0x000fea0003800000 */
.L_x_6:
[----:B------:R-:W-:Y:S02]  /*0e70*/  ULDC.64 UR4, c[0x0][0x588] ;  /* 0x0001620000047ab9 */ /* 0x000fe40000000a00 */
[----:B------:R-:W-:-:S04]  /*0e80*/  ISETP.NE.U32.AND P0, PT, RZ, UR4, PT ;  /* 0x00000004ff007c0c */ /* 0x000fc8000bf05070 */
[----:B------:R-:W-:-:S13]  /*0e90*/  ISETP.NE.AND.EX P0, PT, RZ, UR5, PT, P0 ;  /* 0x00000005ff007c0c */ /* 0x000fda000bf05300 */
[----:B------:R-:W-:Y:S05]  /*0ea0*/  @!P0 BRA `(.L_x_8) ;  /* 0x00000000000c8947 */ /* 0x000fea0003800000 */
[----:B------:R-:W0:Y:S02]  /*0eb0*/  LDC.64 R14, c[0x0][0x588] ;  /* 0x00016200ff0e7b82 */ /* 0x000e240000000a00 */
[----:B0-----:R1:W5:Y:S01]  /*0ec0*/  LDG.E R14, desc[UR20][R14.64] ;  /* 0x000000140e0e7981 */ /* 0x001362000c1e1900 */
[----:B------:R-:W-:Y:S05]  /*0ed0*/  BRA `(.L_x_7) ;  /* 0x0000000000047947 */ /* 0x000fea0003800000 */
.L_x_8:
[----:B------:R-:W2:Y:S02]  /*0ee0*/  LDC R14, c[0x0][0x580] ;  /* 0x00016000ff0e7b82 */ /* 0x000ea40000000800 */
.L_x_7:
[----:B------:R-:W-:Y:S02]  /*0ef0*/  ULDC.64 UR4, c[0x0][0x5a0] ;  /* 0x0001680000047ab9 */ /* 0x000fe40000000a00 */
[----:B------:R-:W-:-:S04]  /*0f00*/  ISETP.NE.U32.AND P0, PT, RZ, UR4, PT ;  /* 0x00000004ff007c0c */ /* 0x000fc8000bf05070 */
[----:B------:R-:W-:-:S13]  /*0f10*/  ISETP.NE.AND.EX P0, PT, RZ, UR5, PT, P0 ;  /* 0x00000005ff007c0c */ /* 0x000fda000bf05300 */
[----:B------:R-:W-:Y:S05]  /*0f20*/  @!P0 BRA `(.L_x_9) ;  /* 0x00000000001c8947 */ /* 0x000fea0003800000 */
[----:B0-----:R-:W0:Y:S02]  /*0f30*/  LDC.64 R2, c[0x0][0x5a0] ;  /* 0x00016800ff027b82 */ /* 0x001e240000000a00 */
[----:B0-----:R-:W3:Y:S02]  /*0f40*/  LDG.E.64 R2, desc[UR20][R2.64] ;  /* 0x0000001402027981 */ /* 0x001ee4000c1e1b00 */
[----:B---3--:R-:W-:-:S04]  /*0f50*/  ISETP.NE.U32.AND P0, PT, R2, RZ, PT ;  /* 0x000000ff0200720c */ /* 0x008fc80003f05070 */
[----:B------:R-:W-:-:S13]  /*0f60*/  ISETP.NE.AND.EX P0, PT, R3, RZ, PT, P0 ;  /* 0x000000ff0300720c */ /* 0x000fda0003f05300 */
[----:B------:R-:W-:Y:S05]  /*0f70*/  @!P0 BRA `(.L_x_9) ;  /* 0x0000000000088947 */ /* 0x000fea0003800000 */
[----:B-1----:R0:W5:Y:S01]  /*0f80*/  LD.E R15, desc[UR20][R2.64] ;  /* 0x00000014020f7980 */ /* 0x002162000c101900 */
[----:B------:R-:W-:Y:S05]  /*0f90*/  BRA `(.L_x_10) ;  /* 0x0000000000207947 */ /* 0x000fea0003800000 */
.L_x_9:
[----:B------:R-:W-:Y:S02]  /*0fa0*/  ULDC.64 UR4, c[0x0][0x590] ;  /* 0x0001640000047ab9 */ /* 0x000fe40000000a00 */
[----:B------:R-:W-:-:S04]  /*0fb0*/  ISETP.NE.U32.AND P0, PT, RZ, UR4, PT ;  /* 0x00000004ff007c0c */ /* 0x000fc8000bf05070 */
[----:B------:R-:W-:-:S13]  /*0fc0*/  ISETP.NE.AND.EX P0, PT, RZ, UR5, PT, P0 ;  /* 0x00000005ff007c0c */ /* 0x000fda000bf05300 */
[----:B------:R-:W-:Y:S05]  /*0fd0*/  @!P0 BRA `(.L_x_11) ;  /* 0x00000000000c8947 */ /* 0x000fea0003800000 */
[----:B0-----:R-:W1:Y:S02]  /*0fe0*/  LDC.64 R2, c[0x0][0x590] ;  /* 0x00016400ff027b82 */ /* 0x001e640000000a00 */
[----:B-1----:R1:W5:Y:S01]  /*0ff0*/  LDG.E R15, desc[UR20][R2.64] ;  /* 0x00000014020f7981 */ /* 0x002362000c1e1900 */
[----:B------:R-:W-:Y:S05]  /*1000*/  BRA `(.L_x_10) ;  /* 0x0000000000047947 */ /* 0x000fea0003800000 */
.L_x_11:
[----:B-1----:R-:W3:Y:S02]  /*1010*/  LDC R15, c[0x0][0x584] ;  /* 0x00016100ff0f7b82 */ /* 0x002ee40000000800 */
.L_x_10:
[----:B------:R-:W4:Y:S01]  /*1020*/  LDC R0, c[0x0][0x65c] ;  /* 0x00019700ff007b82 */ /* 0x000f220000000800 */
[----:B------:R-:W-:Y:S01]  /*1030*/  ULDC UR8, c[0x0][0x28c] ;  /* 0x0000a30000087ab9 */ /* 0x000fe20000000800 */
[----:B------:R-:W-:Y:S01]  /*1040*/  ISETP.NE.AND P0, PT, R6, 0x2, PT ;  /* 0x000000020600780c */ /* 0x000fe20003f05270 */
[----:B------:R-:W-:Y:S01]  /*1050*/  UIADD3 UR8, UR8, 0x1f, URZ ;  /* 0x0000001f08087890 */ /* 0x000fe2000fffe03f */
[----:B------:R-:W-:Y:S01]  /*1060*/  IMAD.U32 R4, RZ, RZ, UR13 ;  /* 0x0000000dff047e24 */ /* 0x000fe2000f8e00ff */
[----:B------:R-:W-:Y:S01]  /*1070*/  UMOV UR5, URZ ;  /* 0x0000003f00057c82 */ /* 0x000fe20008000000 */
[----:B------:R-:W-:Y:S01]  /*1080*/  UMOV UR4, URZ ;  /* 0x0000003f00047c82 */ /* 0x000fe20008000000 */
[----:B------:R-:W-:-:S04]  /*1090*/  USHF.R.S32.HI UR9, URZ, 0x1f, UR8 ;  /* 0x0000001f3f097899 */ /* 0x000fc80008011408 */
[----:B------:R-:W-:Y:S01]  /*10a0*/  ULEA.HI UR9, UR9, UR8, URZ, 0x5 ;  /* 0x0000000809097291 */ /* 0x000fe2000f8f283f */
[----:B----4-:R-:W-:-:S13]  /*10b0*/  ISETP.NE.AND P2, PT, R0, 0x1, PT ;  /* 0x000000010000780c */ /* 0x010fda0003f45270 */
[----:B01----:R-:W0:Y:S01]  /*10c0*/  @P2 LDC R3, c[0x0][0x10] ;  /* 0x00000400ff032b82 */ /* 0x003e220000000800 */
[----:B------:R-:W-:Y:S02]  /*10d0*/  @P2 IMAD.MOV.U32 R17, RZ, RZ, RZ ;  /* 0x000000ffff112224 */ /* 0x000fe400078e00ff */
[----:B------:R-:W-:-:S05]  /*10e0*/  @P2 IMAD.MOV.U32 R5, RZ, RZ, RZ ;  /* 0x000000ffff052224 */ /* 0x000fca00078e00ff */
[----:B------:R-:W1:Y:S01]  /*10f0*/  @!P2 LDC R9, c[0x0][0xc] ;  /* 0x00000300ff09ab82 */ /* 0x000e620000000800 */
[----:B------:R-:W-:Y:S01]  /*1100*/  ULDC UR6, c[0x0][0xc] ;  /* 0x0000030000067ab9 */ /* 0x000fe20000000800 */
[----:B------:R-:W-:Y:S02]  /*1110*/  ULDC UR7, c[0x0][0x10] ;  /* 0x0000040000077ab9 */ /* 0x000fe40000000800 */
[----:B------:R-:W-:-:S04]  /*1120*/  UIMAD.WIDE.U32 UR6, UR6, UR7, URZ ;  /* 0x00000007060672a5 */ /* 0x000fc8000f8e003f */
[----:B------:R-:W4:Y:S01]  /*1130*/  LDC R8, c[0x0][0x14] ;  /* 0x00000500ff087b82 */ /* 0x000f220000000800 */
[----:B0-----:R-:W-:Y:S01]  /*1140*/  @P2 IMAD.WIDE.U32 R2, R3, UR13, R16 ;  /* 0x0000000d03022c25 */ /* 0x001fe2000f8e0010 */
[----:B------:R-:W-:-:S03]  /*1150*/  USHF.R.S32.HI UR13, URZ, 0x5, UR9 ;  /* 0x000000053f0d7899 */ /* 0x000fc60008011409 */
[----:B------:R-:W-:Y:S02]  /*1160*/  @P2 IMAD.IADD R3, R3, 0x1, R5 ;  /* 0x0000000103032824 */ /* 0x000fe400078e0205 */
[----:B------:R-:W-:Y:S02]  /*1170*/  IMAD.MOV.U32 R5, RZ, RZ, RZ ;  /* 0x000000ffff057224 */ /* 0x000fe400078e00ff */
[----:B-1----:R-:W-:-:S04]  /*1180*/  @!P2 IMAD.WIDE.U32 R4, R16, R9, R4 ;  /* 0x000000091004a225 */ /* 0x002fc800078e0004 */
[----:B------:R-:W-:Y:S02]  /*1190*/  @!P2 IMAD.MOV.U32 R2, RZ, RZ, R4 ;  /* 0x000000ffff02a224 */ /* 0x000fe400078e0004 */
[C---:B----4-:R-:W-:Y:S02]  /*11a0*/  IMAD R21, R8.reuse, UR7, RZ ;  /* 0x0000000708157c24 */ /* 0x050fe4000f8e02ff */
[----:B------:R-:W-:Y:S01]  /*11b0*/  IMAD.WIDE.U32 R8, R8, UR6, RZ ;  /* 0x0000000608087c25 */ /* 0x000fe2000f8e00ff */
[----:B------:R-:W-:-:S03]  /*11c0*/  ULDC.64 UR6, c[0x0][0x650] ;  /* 0x0001940000067ab9 */ /* 0x000fc60000000a00 */
[----:B------:R-:W-:Y:S02]  /*11d0*/  @!P2 IMAD.MOV.U32 R3, RZ, RZ, R5 ;  /* 0x000000ffff03a224 */ /* 0x000fe400078e0005 */
[----:B------:R-:W-:Y:S01]  /*11e0*/  IMAD.IADD R0, R9, 0x1, R21 ;  /* 0x0000000109007824 */ /* 0x000fe200078e0215 */
[----:B------:R-:W-:Y:S06]  /*11f0*/  @P0 BRA `(.L_x_12) ;  /* 0x0000000000280947 */ /* 0x000fec0003800000 */
[----:B------:R-:W-:Y:S01]  /*1200*/  UIMAD.WIDE.U32 UR4, UR13, -0x45306eb3, URZ ;  /* 0xbacf914d0d0478a5 */ /* 0x000fe2000f8e003f */
[----:B------:R-:W-:Y:S01]  /*1210*/  IADD3 R2, P0, R2, R8, RZ ;  /* 0x0000000802027210 */ /* 0x000fe20007f1e0ff */
[----:B------:R-:W-:Y:S02]  /*1220*/  UISETP.GE.U32.AND UP0, UPT, UR13, 0x25, UPT ;  /* 0x000000250d00788c */ /* 0x000fe4000bf06070 */
[----:B------:R-:W-:Y:S02]  /*1230*/  UIADD3 UR4, -UR5, UR13, URZ ;  /* 0x0000000d05047290 */ /* 0x000fe4000fffe13f */
[----:B------:R-:W-:Y:S02]  /*1240*/  IMAD.X R3, R0, 0x1, R3, P0 ;  /* 0x0000000100037824 */ /* 0x000fe400000e0603 */
[----:B------:R-:W-:-:S04]  /*1250*/  ULEA.HI UR4, UR4, UR5, URZ, 0x1f ;  /* 0x0000000504047291 */ /* 0x000fc8000f8ff83f */
[----:B------:R-:W-:-:S03]  /*1260*/  USHF.R.U32.HI UR5, URZ, 0x5, UR4 ;  /* 0x000000053f057899 */ /* 0x000fc60008011604 */
[----:B------:R-:W-:Y:S01]  /*1270*/  UMOV UR4, URZ ;  /* 0x0000003f00047c82 */ /* 0x000fe20008000000 */
[----:B------:R-:W-:Y:S02]  /*1280*/  @UP0 ULOP3.LUT UR4, UR5, 0x1, URZ, 0xc0, !UPT ;  /* 0x0000000105040892 */ /* 0x000fe4000f8ec03f */
[----:B------:R-:W-:-:S12]  /*1290*/  UIMAD UR5, UR5, -0x25, UR13 ;  /* 0xffffffdb050578a4 */ /* 0x000fd8000f8e020d */
.L_x_12:
[----:B------:R-:W-:Y:S01]  /*12a0*/  ISETP.GE.U32.AND P0, PT, R2, UR6, PT ;  /* 0x0000000602007c0c */ /* 0x000fe2000bf06070 */
[----:B------:R-:W-:Y:S01]  /*12b0*/  IMAD.MOV.U32 R6, RZ, RZ, -0x1 ;  /* 0xffffffffff067424 */ /* 0x000fe200078e00ff */
[----:B------:R-:W-:Y:S01]  /*12c0*/  PRMT R20, RZ, 0x7610, R20 ;  /* 0x00007610ff147816 */ /* 0x000fe20000000014 */
[----:B------:R-:W-:Y:S01]  /*12d0*/  IMAD.MOV.U32 R5, RZ, RZ, -0x1 ;  /* 0xffffffffff057424 */ /* 0x000fe200078e00ff */
[----:B------:R-:W-:Y:S01]  /*12e0*/  ISETP.GE.U32.AND.EX P0, PT, R3, UR7, PT, P0 ;  /* 0x0000000703007c0c */ /* 0x000fe2000bf06100 */
[----:B------:R-:W-:-:S12]  /*12f0*/  IMAD.MOV.U32 R4, RZ, RZ, -0x1 ;  /* 0xffffffffff047424 */ /* 0x000fd800078e00ff */
[----:B------:R-:W-:Y:S05]  /*1300*/  @P0 BRA `(.L_x_13) ;  /* 0x0000000400240947 */ /* 0x000fea0003800000 */
[----:B------:R-:W0:Y:S01]  /*1310*/  LDC.64 R30, c[0x0][0x628] ;  /* 0x00018a00ff1e7b82 */ /* 0x000e220000000a00 */
[----:B------:R-:W-:Y:S02]  /*1320*/  IMAD.MOV.U32 R4, RZ, RZ, R2 ;  /* 0x000000ffff047224 */ /* 0x000fe400078e0002 */
[----:B------:R-:W-:-:S05]  /*1330*/  IMAD.MOV.U32 R5, RZ, RZ, R3 ;  /* 0x000000ffff057224 */ /* 0x000fca00078e0003 */
[----:B------:R-:W1:Y:S08]  /*1340*/  LDC R6, c[0x0][0x630] ;  /* 0x00018c00ff067b82 */ /* 0x000e700000000800 */
[----:B------:R-:W4:Y:S01]  /*1350*/  LDC.64 R32, c[0x0][0x620] ;  /* 0x00018800ff207b82 */ /* 0x000f220000000a00 */
[----:B0-----:R-:W-:-:S04]  /*1360*/  ISETP.NE.U32.AND P0, PT, R30, RZ, PT ;  /* 0x000000ff1e00720c */ /* 0x001fc80003f05070 */
[----:B------:R-:W-:-:S13]  /*1370*/  ISETP.NE.AND.EX P0, PT, R31, RZ, PT, P0 ;  /* 0x000000ff1f00720c */ /* 0x000fda0003f05300 */
[----:B-1--4-:R-:W-:Y:S05]  /*1380*/  @!P0 BRA `(.L_x_14) ;  /* 0x0000000000288947 */ /* 0x012fea0003800000 */
[----:B------:R-:W0:Y:S02]  /*1390*/  LDC R23, c[0x0][0x634] ;  /* 0x00018d00ff177b82 */ /* 0x000e240000000800 */
[----:B0-----:R-:W-:-:S05]  /*13a0*/  IADD3 R23, P0, R2, R23, RZ ;  /* 0x0000001702177210 */ /* 0x001fca0007f1e0ff */
[----:B------:R-:W-:-:S04]  /*13b0*/  IMAD.X R29, RZ, RZ, R3, P0 ;  /* 0x000000ffff1d7224 */ /* 0x000fc800000e0603 */
[----:B------:R-:W-:-:S04]  /*13c0*/  IMAD.WIDE.U32 R4, R29, R30, RZ ;  /* 0x0000001e1d047225 */ /* 0x000fc800078e00ff */
[----:B------:R-:W-:-:S04]  /*13d0*/  IMAD.WIDE.U32 R20, P0, R23, R31, R4 ;  /* 0x0000001f17147225 */ /* 0x000fc80007800004 */
[----:B------:R-:W-:-:S04]  /*13e0*/  IMAD.WIDE.U32 R4, R23, R30, RZ ;  /* 0x0000001e17047225 */ /* 0x000fc800078e00ff */
[----:B------:R-:W-:Y:S01]  /*13f0*/  IMAD.X R23, RZ, RZ, RZ, P0 ;  /* 0x000000ffff177224 */ /* 0x000fe200000e06ff */
[----:B------:R-:W-:Y:S01]  /*1400*/  IADD3 RZ, P0, R5, R20, RZ ;  /* 0x0000001405ff7210 */ /* 0x000fe20007f1e0ff */
[----:B------:R-:W-:-:S04]  /*1410*/  IMAD.MOV.U32 R22, RZ, RZ, R21 ;  /* 0x000000ffff167224 */ /* 0x000fc800078e0015 */
[----:B------:R-:W-:-:S08]  /*1420*/  IMAD.WIDE.U32.X R4, R29, R31, R22, P0 ;  /* 0x0000001f1d047225 */ /* 0x000fd000000e0416 */
.L_x_14:
[----:B------:R-:W0:Y:S01]  /*1430*/  LDC.64 R34, c[0x0][0x640] ;  /* 0x00019000ff227b82 */ /* 0x000e220000000a00 */
[-CC-:B------:R-:W-:Y:S01]  /*1440*/  SHF.R.U64 R36, R4, R6.reuse, R5.reuse ;  /* 0x0000000604247219 */ /* 0x180fe20000001205 */
[----:B------:R-:W-:Y:S01]  /*1450*/  IMAD.MOV.U32 R39, RZ, RZ, 0x1 ;  /* 0x00000001ff277424 */ /* 0x000fe200078e00ff */
[----:B------:R-:W-:Y:S02]  /*1460*/  SHF.R.U32.HI R4, RZ, R6, R5 ;  /* 0x00000006ff047219 */ /* 0x000fe40000011605 */
[----:B------:R-:W-:-:S03]  /*1470*/  IADD3 R21, P0, RZ, -R36, RZ ;  /* 0x80000024ff157210 */ /* 0x000fc60007f1e0ff */
[----:B------:R-:W1:Y:S02]  /*1480*/  LDC R20, c[0x0][0x618] ;  /* 0x00018600ff147b82 */ /* 0x000e640000000800 */
[----:B------:R-:W-:-:S04]  /*1490*/  IMAD.X R5, RZ, RZ, ~R4, P0 ;  /* 0x000000ffff057224 */ /* 0x000fc800000e0e04 */
[-C--:B------:R-:W-:Y:S02]  /*14a0*/  IMAD R6, R5, R32.reuse, RZ ;  /* 0x0000002005067224 */ /* 0x080fe400078e02ff */
[----:B------:R-:W4:Y:S01]  /*14b0*/  LDC R23, c[0x0][0x608] ;  /* 0x00018200ff177b82 */ /* 0x000f220000000800 */
[----:B------:R-:W-:-:S04]  /*14c0*/  IMAD.WIDE.U32 R4, R21, R32, R2 ;  /* 0x0000002015047225 */ /* 0x000fc800078e0002 */
[----:B------:R-:W-:-:S03]  /*14d0*/  IMAD R21, R21, R33, R6 ;  /* 0x0000002115157224 */ /* 0x000fc600078e0206 */
[----:B------:R-:W2:Y:S01]  /*14e0*/  LDC R26, c[0x0][0x658] ;  /* 0x00019600ff1a7b82 */ /* 0x000ea20000000800 */
[----:B------:R-:W-:Y:S01]  /*14f0*/  IMAD.IADD R5, R5, 0x1, R21 ;  /* 0x0000000105057824 */ /* 0x000fe200078e0215 */
[----:B0-----:R-:W-:Y:S01]  /*1500*/  ISETP.NE.U32.AND P0, PT, R34, RZ, PT ;  /* 0x000000ff2200720c */ /* 0x001fe20003f05070 */
[----:B------:R-:W-:-:S03]  /*1510*/  IMAD.MOV.U32 R21, RZ, RZ, -0x1 ;  /* 0xffffffffff157424 */ /* 0x000fc600078e00ff */
[----:B------:R-:W-:Y:S02]  /*1520*/  ISETP.NE.AND.EX P0, PT, R35, RZ, PT, P0 ;  /* 0x000000ff2300720c */ /* 0x000fe40003f05300 */
[----:B------:R-:W0:Y:S01]  /*1530*/  LDC R33, c[0x0][0x600] ;  /* 0x00018000ff217b82 */ /* 0x000e220000000800 */
[-CC-:B-1----:R-:W-:Y:S02]  /*1540*/  SHF.R.U64 R31, R4, R20.reuse, R5.reuse ;  /* 0x00000014041f7219 */ /* 0x182fe40000001205 */
[----:B------:R-:W-:-:S05]  /*1550*/  SHF.R.U32.HI R4, RZ, R20, R5 ;  /* 0x00000014ff047219 */ /* 0x000fca0000011605 */
[----:B------:R-:W1:Y:S01]  /*1560*/  LDC R28, c[0x0][0x648] ;  /* 0x00019200ff1c7b82 */ /* 0x000e620000000800 */
[-CC-:B----4-:R-:W-:Y:S02]  /*1570*/  SHF.R.U64 R41, R31, R23.reuse, R4.reuse ;  /* 0x000000171f297219 */ /* 0x190fe40000001204 */
[----:B------:R-:W-:-:S05]  /*1580*/  SHF.R.U32.HI R5, RZ, R23, R4 ;  /* 0x00000017ff057219 */ /* 0x000fca0000011604 */
[----:B------:R-:W4:Y:S01]  /*1590*/  LDC R37, c[0x0][0x638] ;  /* 0x00018e00ff257b82 */ /* 0x000f220000000800 */
[-C--:B--2---:R-:W-:Y:S02]  /*15a0*/  SHF.L.U32 R4, R21, R26.reuse, RZ ;  /* 0x0000001a15047219 */ /* 0x084fe400000006ff */
[--C-:B------:R-:W-:Y:S02]  /*15b0*/  SHF.R.U64 R32, R41, R26, R5.reuse ;  /* 0x0000001a29207219 */ /* 0x100fe40000001205 */
[----:B------:R-:W-:Y:S02]  /*15c0*/  LOP3.LUT R6, RZ, R4, RZ, 0x33, !PT ;  /* 0x00000004ff067212 */ /* 0x000fe400078e33ff */
[----:B------:R-:W-:Y:S01]  /*15d0*/  SHF.R.U32.HI R5, RZ, R26, R5 ;  /* 0x0000001aff057219 */ /* 0x000fe20000011605 */
[----:B------:R-:W2:Y:S01]  /*15e0*/  LDC R30, c[0x0][0x610] ;  /* 0x00018400ff1e7b82 */ /* 0x000ea20000000800 */
[----:B------:R-:W-:Y:S01]  /*15f0*/  IMAD.MOV.U32 R4, RZ, RZ, R32 ;  /* 0x000000ffff047224 */ /* 0x000fe200078e0020 */
[----:B------:R-:W-:Y:S06]  /*1600*/  @!P0 BRA `(.L_x_15) ;  /* 0x0000000000288947 */ /* 0x000fec0003800000 */
[----:B------:R-:W3:Y:S02]  /*1610*/  LDC R23, c[0x0][0x64c] ;  /* 0x00019300ff177b82 */ /* 0x000ee40000000800 */
[----:B---3--:R-:W-:-:S05]  /*1620*/  IADD3 R23, P0, R32, R23, RZ ;  /* 0x0000001720177210 */ /* 0x008fca0007f1e0ff */
        /* <DEDUP_REMOVED lines=8> */
.L_x_15:
[----:B-1----:R-:W-:Y:S01]  /*16b0*/  SHF.R.U64 R17, R4, R28, R5 ;  /* 0x0000001c04117219 */ /* 0x002fe20000001205 */
[----:B------:R-:W-:Y:S01]  /*16c0*/  @P2 IMAD R25, R27, R24, R16 ;  /* 0x000000181b192224 */ /* 0x000fe200078e0210 */
[----:B------:R-:W-:Y:S02]  /*16d0*/  SHF.L.U32 R4, R39, R26, RZ ;  /* 0x0000001a27047219 */ /* 0x000fe400000006ff */
[----:B------:R-:W-:Y:S01]  /*16e0*/  LOP3.LUT R5, R41, R6, RZ, 0xc0, !PT ;  /* 0x0000000629057212 */ /* 0x000fe200078ec0ff */
[----:B0-----:R-:W-:Y:S02]  /*16f0*/  VIADD R6, R33, 0xffffffff ;  /* 0xffffffff21067836 */ /* 0x001fe40000000000 */
[----:B------:R-:W-:Y:S02]  /*1700*/  IMAD.MOV R20, RZ, RZ, -R17 ;  /* 0x000000ffff147224 */ /* 0x000fe400078e0a11 */
[----:B------:R-:W-:Y:S01]  /*1710*/  IMAD R16, R4, R17, R5 ;  /* 0x0000001104107224 */ /* 0x000fe200078e0205 */
[----:B------:R-:W-:Y:S01]  /*1720*/  LOP3.LUT R17, R31, R6, RZ, 0xc0, !PT ;  /* 0x000000061f117212 */ /* 0x000fe200078ec0ff */
[----:B----4-:R-:W-:-:S02]  /*1730*/  IMAD R4, R20, R37, R32 ;  /* 0x0000002514047224 */ /* 0x010fc400078e0220 */
[----:B--2---:R-:W-:Y:S02]  /*1740*/  IMAD R6, R16, R30, R25 ;  /* 0x0000001e10067224 */ /* 0x004fe400078e0219 */
[----:B------:R-:W-:Y:S02]  /*1750*/  IMAD R17, R4, R33, R17 ;  /* 0x0000002104117224 */ /* 0x000fe400078e0211 */
[----:B------:R-:W-:Y:S02]  /*1760*/  IMAD.MOV.U32 R20, RZ, RZ, 0x1 ;  /* 0x00000001ff147424 */ /* 0x000fe400078e00ff */
[----:B------:R-:W-:Y:S01]  /*1770*/  IMAD.MOV.U32 R4, RZ, RZ, R36 ;  /* 0x000000ffff047224 */ /* 0x000fe200078e0024 */
[----:B------:R-:W-:Y:S02]  /*1780*/  SEL R5, R17, R6, !P2 ;  /* 0x0000000611057207 */ /* 0x000fe40005000000 */
[----:B------:R-:W-:-:S07]  /*1790*/  SEL R6, R6, R17, !P2 ;  /* 0x0000001106067207 */ /* 0x000fce0005000000 */
.L_x_13:
[----:B------:R-:W-:Y:S05]  /*17a0*/  @!P3 BRA `(.L_x_16) ;  /* 0x00000000000cb947 */ /* 0x000fea0003800000 */
[----:B------:R-:W-:Y:S01]  /*17b0*/  UCGABAR_WAIT ;  /* 0x0000000000007dc7 */ /* 0x000fe20008000000 */
[----:B------:R-:W-:Y:S01]  /*17c0*/  CCTL.IVALL ;  /* 0x00000000ff00798f */ /* 0x000fe20002000000 */
[----:B------:R-:W-:Y:S05]  /*17d0*/  BRA `(.L_x_17) ;  /* 0x0000000000047947 */ /* 0x000fea0003800000 */
.L_x_16:
[----:B------:R-:W-:Y:S06]  /*17e0*/  BAR.SYNC.DEFER_BLOCKING 0x0 ;  /* 0x0000000000007b1d */ /* 0x000fec0000010000 */
.L_x_17:
[----:B------:R-:W-:Y:S05]  /*17f0*/  @!P4 BRA `(.L_x_18) ;  /* 0x0000006c0054c947 */ /* 0x000fea0003800000 */
[----:B------:R-:W-:-:S13]  /*1800*/  ISETP.GT.U32.AND P0, PT, R38, 0x1, PT ;  /* 0x000000012600780c */ /* 0x000fda0003f04070 */
[----:B------:R-:W-:Y:S05]  /*1810*/  @P0 EXIT ;  /* 0x000000000000094d */ /* 0x000fea0003800000 */
.L_x_19:
[----:B------:R-:W-:-:S08]  /*1820*/  NOP ;  /* 0x0000000000007918 */ /* 0x000fd00000000000 */
[----:B------:R-:W0:Y:S02]  /*1830*/  USETMAXREG.TRY_ALLOC.CTAPOOL UP0, 0xe8 ;  /* 0x000000e8000079c8 */ /* 0x000e240008000600 */
[----:B0-----:R-:W-:-:S13]  /*1840*/  PLOP3.LUT P0, PT, PT, PT, UP0, 0x80, 0x0 ;  /* 0x000000000000781c */ /* 0x001fda0003f0f008 */
[----:B------:R-:W-:Y:S05]  /*1850*/  @!P0 BRA `(.L_x_19) ;  /* 0xfffffffc00f08947 */ /* 0x000fea000383ffff */
[----:B------:R-:W-:-:S13]  /*1860*/  LOP3.LUT P0, RZ, R20, 0xff, RZ, 0xc0, !PT ;  /* 0x000000ff14ff7812 */ /* 0x000fda000780c0ff */
[----:B------:R-:W-:Y:S05]  /*1870*/  @!P0 EXIT ;  /* 0x000000000000894d */ /* 0x000fea0003800000 */
[----:B------:R-:W0:Y:S01]  /*1880*/  S2UR UR6, SR_CgaCtaId ;  /* 0x00000000000679c3 */ /* 0x000e220000008800 */
[CC--:B------:R-:W-:Y:S01]  /*1890*/  LEA.HI R11, R19.reuse, R10.reuse, RZ, 0x2 ;  /* 0x0000000a130b7211 */ /* 0x0c0fe200078f10ff */
[----:B------:R-:W-:Y:S01]  /*18a0*/  UIADD3 UR7, UR11, -0x1, URZ ;  /* 0xffffffff0b077890 */ /* 0x000fe2000fffe03f */
[----:B------:R-:W-:Y:S01]  /*18b0*/  LEA.HI R19, R19, R10, RZ, 0x5 ;  /* 0x0000000a13137211 */ /* 0x000fe200078f28ff */
[----:B------:R-:W-:Y:S01]  /*18c0*/  UMOV UR9, 0x400 ;  /* 0x0000040000097882 */ /* 0x000fe20000000000 */
[--C-:B------:R-:W-:Y:S01]  /*18d0*/  SHF.R.S32.HI R18, RZ, 0x2, R11.reuse ;  /* 0x00000002ff127819 */ /* 0x100fe2000001140b */
[----:B------:R-:W-:Y:S01]  /*18e0*/  UISETP.LT.AND UP0, UPT, UR13, 0x1, UPT ;  /* 0x000000010d00788c */ /* 0x000fe2000bf01270 */
[----:B------:R-:W-:Y:S01]  /*18f0*/  SHF.R.S32.HI R17, RZ, 0x1f, R11 ;  /* 0x0000001fff117819 */ /* 0x000fe2000001140b */
[----:B------:R-:W-:Y:S01]  /*1900*/  USHF.L.U32 UR15, UR13, 0x1, URZ ;  /* 0x000000010d0f7899 */ /* 0x000fe2000800063f */
[----:B------:R-:W-:Y:S01]  /*1910*/  LOP3.LUT R11, R11, 0xfffffffc, RZ, 0xc0, !PT ;  /* 0xfffffffc0b0b7812 */ /* 0x000fe200078ec0ff */
[----:B------:R-:W-:Y:S01]  /*1920*/  USEL UR10, UR13, 0x1, UP0 ;  /* 0x000000010d0a7887 */ /* 0x000fe20008000000 */
[----:B------:R-:W-:Y:S01]  /*1930*/  LEA.HI R17, R17, R18, RZ, 0x3 ;  /* 0x0000001211117211 */ /* 0x000fe200078f18ff */
[----:B------:R-:W-:Y:S01]  /*1940*/  UISETP.NE.AND UP0, UPT, UR7, URZ, UPT ;  /* 0x0000003f0700728c */ /* 0x000fe2000bf05270 */
[----:B------:R-:W-:Y:S01]  /*1950*/  LOP3.LUT R148, R7, 0x1, RZ, 0xfc, !PT ;  /* 0x0000000107947812 */ /* 0x000fe200078efcff */
[----:B------:R-:W-:Y:S01]  /*1960*/  IMAD.IADD R16, R10, 0x1, -R11 ;  /* 0x000000010a107824 */ /* 0x000fe200078e0a0b */
[----:B------:R-:W-:Y:S01]  /*1970*/  LOP3.LUT R17, R17, 0xfffffff8, RZ, 0xc0, !PT ;  /* 0xfffffff811117812 */ /* 0x000fe200078ec0ff */
[----:B------:R-:W-:-:S04]  /*1980*/  UIADD3 UR10, -UR10, UR13, URZ ;  /* 0x0000000d0a0a7290 */ /* 0x000fc8000fffe13f */
[----:B------:R-:W-:Y:S01]  /*1990*/  IMAD.IADD R18, R18, 0x1, -R17 ;  /* 0x0000000112127824 */ /* 0x000fe200078e0a11 */
[----:B------:R-:W-:Y:S01]  /*19a0*/  SHF.R.S32.HI R17, RZ, 0x5, R19 ;  /* 0x00000005ff117819 */ /* 0x000fe20000011413 */
[----:B0-----:R-:W-:-:S03]  /*19b0*/  ULEA UR9, UR6, UR9, 0x18 ;  /* 0x0000000906097291 */ /* 0x001fc6000f8ec03f */
[--C-:B------:R-:W-:Y:S01]  /*19c0*/  SHF.R.S32.HI R19, RZ, 0x1f, R18.reuse ;  /* 0x0000001fff137819 */ /* 0x100fe20000011412 */
[----:B------:R-:W-:Y:S01]  /*19d0*/  USHF.L.U32 UR6, UR7, 0x3, URZ ;  /* 0x0000000307067899 */ /* 0x000fe2000800063f */
[C-C-:B------:R-:W-:Y:S01]  /*19e0*/  IMAD R20, R17.reuse, -0x10, -R18.reuse ;  /* 0xfffffff011147824 */ /* 0x140fe200078e0a12 */
[----:B------:R-:W-:Y:S02]  /*19f0*/  USEL UR7, URZ, 0x1, UP0 ;  /* 0x000000013f077887 */ /* 0x000fe40008000000 */
[----:B------:R-:W-:Y:S01]  /*1a00*/  ULOP3.LUT UR6, UR6, 0x8, URZ, 0xc0, !UPT ;  /* 0x0000000806067892 */ /* 0x000fe2000f8ec03f */
[----:B------:R-:W-:Y:S01]  /*1a10*/  IMAD.WIDE R10, R17, 0x10, R18 ;  /* 0x00000010110a7825 */ /* 0x000fe200078e0212 */
[----:B------:R-:W-:Y:S02]  /*1a20*/  UIADD3 UR22, UR9, 0x260, URZ ;  /* 0x0000026009167890 */ /* 0x000fe4000fffe03f */
[----:B------:R-:W-:Y:S01]  /*1a30*/  ULOP3.LUT UR23, UR6, 0x8, URZ, 0x3c, !UPT ;  /* 0x0000000806177892 */ /* 0x000fe2000f8e3c3f */
[----:B------:R-:W-:Y:S01]  /*1a40*/  IMAD.U32 R150, RZ, RZ, UR7 ;  /* 0x00000007ff967e24 */ /* 0x000fe2000f8e00ff */
[----:B------:R-:W-:-:S02]  /*1a50*/  ULOP3.LUT UR12, UR6, 0x18, URZ, 0x3c, !UPT ;  /* 0x00000018060c7892 */ /* 0x000fc4000f8e3c3f */
[----:B------:R-:W-:Y:S01]  /*1a60*/  ULEA UR11, UR11, UR22, 0x3 ;  /* 0x000000160b0b7291 */ /* 0x000fe2000f8e183f */
[----:B------:R-:W-:Y:S02]  /*1a70*/  ULDC UR6, c[0x0][0x284] ;  /* 0x0000a10000067ab9 */ /* 0x000fe40000000800 */
[----:B------:R-:W-:-:S09]  /*1a80*/  VIADD R17, R20, UR6 ;  /* 0x0000000614117c36 */ /* 0x000fd20008000000 */
.L_x_176:
[----:B------:R-:W-:Y:S01]  /*1a90*/  SHF.L.U32 R18, R150, 0x1f, RZ ;  /* 0x0000001f96127819 */ /* 0x000fe200000006ff */
[----:B------:R-:W0:Y:S01]  /*1aa0*/  LDC R19, c[0x0][0x28c] ;  /* 0x0000a300ff137b82 */ /* 0x000e220000000800 */
[----:B------:R-:W-:Y:S01]  /*1ab0*/  UMOV UR6, URZ ;  /* 0x0000003f00067c82 */ /* 0x000fe20008000000 */
[----:B------:R-:W-:Y:S01]  /*1ac0*/  UMOV UR14, UR5 ;  /* 0x00000005000e7c82 */ /* 0x000fe20008000000 */
[----:B-1----:R-:W1:Y:S01]  /*1ad0*/  SYNCS.PHASECHK.TRANS64.TRYWAIT P0, [UR11+-0x8], R18 ;  /* 0xfffff812ff0075a7 */ /* 0x002e62000800014b */
[----:B0-----:R-:W-:Y:S01]  /*1ae0*/  ISETP.GE.AND P1, PT, R19, 0x1, PT ;  /* 0x000000011300780c */ /* 0x001fe20003f26270 */
[----:B-1-34-:R-:W-:-:S12]  /*1af0*/  @!P0 BRA `(.L_x_20) ;  /* 0x0000008c00448947 */ /* 0x01afd80003800000 */
.L_x_231:
[----:B------:R-:W-:Y:S01]  /*1b00*/  UMOV UR7, URZ ;  /* 0x0000003f00077c82 */ /* 0x000fe20008000000 */
[----:B------:R-:W-:Y:S01]  /*1b10*/  UMOV UR8, URZ ;  /* 0x0000003f00087c82 */ /* 0x000fe20008000000 */
[----:B------:R-:W-:Y:S02]  /*1b20*/  CS2R R88, SRZ ;  /* 0x0000000000587805 */ /* 0x000fe4000001ff00 */
[----:B------:R-:W-:Y:S02]  /*1b30*/  CS2R R22, SRZ ;  /* 0x0000000000167805 */ /* 0x000fe4000001ff00 */
[----:B------:R-:W-:Y:S02]  /*1b40*/  CS2R R90, SRZ ;  /* 0x00000000005a7805 */ /* 0x000fe4000001ff00 */
[----:B------:R-:W-:Y:S02]  /*1b50*/  CS2R R92, SRZ ;  /* 0x00000000005c7805 */ /* 0x000fe4000001ff00 */
[----:B------:R-:W-:-:S02]  /*1b60*/  CS2R R94, SRZ ;  /* 0x00000000005e7805 */ /* 0x000fc4000001ff00 */
[----:B------:R-:W-:Y:S02]  /*1b70*/  CS2R R96, SRZ ;  /* 0x0000000000607805 */ /* 0x000fe4000001ff00 */
        /* <DEDUP_REMOVED lines=24> */
[----:B------:R-:W-:Y:S01]  /*1d00*/  CS2R R146, SRZ ;  /* 0x0000000000927805 */ /* 0x000fe2000001ff00 */
[----:B------:R-:W-:Y:S01]  /*1d10*/  IMAD.MOV.U32 R149, RZ, RZ, RZ ;  /* 0x000000ffff957224 */ /* 0x000fe200078e00ff */
[----:B------:R-:W-:Y:S01]  /*1d20*/  CS2R R24, SRZ ;  /* 0x0000000000187805 */ /* 0x000fe2000001ff00 */
[----:B------:R-:W-:Y:S01]  /*1d30*/  IMAD.MOV.U32 R151, RZ, RZ, RZ ;  /* 0x000000ffff977224 */ /* 0x000fe200078e00ff */
[----:B------:R-:W-:Y:S01]  /*1d40*/  CS2R R26, SRZ ;  /* 0x00000000001a7805 */ /* 0x000fe2000001ff00 */
[----:B------:R-:W-:Y:S01]  /*1d50*/  IMAD.U32 R152, RZ, RZ, UR4 ;  /* 0x00000004ff987e24 */ /* 0x000fe2000f8e00ff */
        /* <DEDUP_REMOVED lines=29> */
[----:B------:R-:W-:Y:S01]  /*1f30*/  CS2R R86, SRZ ;  /* 0x0000000000567805 */ /* 0x000fe2000001ff00 */
[----:B------:R-:W-:Y:S06]  /*1f40*/  @!P1 BRA `(.L_x_21) ;  /* 0x0000000800289947 */ /* 0x000fec0003800000 */
[----:B------:R-:W-:-:S13]  /*1f50*/  ISETP.NE.AND P1, PT, R148, 0x3, PT ;  /* 0x000000039400780c */ /* 0x000fda0003f25270 */
[----:B------:R-:W-:Y:S05]  /*1f60*/  @!P1 BRA `(.L_x_22) ;  /* 0x0000000000049947 */ /* 0x000fea0003800000 */
[----:B------:R-:W-:Y:S01]  /*1f70*/  BPT.TRAP 0x1 ;  /* 0x000000040000795c */ /* 0x000fe20000300000 */
.L_x_22:
[----:B------:R-:W-:Y:S01]  /*1f80*/  ULEA UR6, UR5, UR9, 0x3 ;  /* 0x0000000905067291 */ /* 0x000fe2000f8e183f */
[----:B0-----:R-:W-:-:S05]  /*1f90*/  IMAD.U32 R18, RZ, RZ, UR4 ;  /* 0x00000004ff127e24 */ /* 0x001fca000f8e00ff */
[----:B------:R-:W-:-:S04]  /*1fa0*/  SHF.L.U32 R18, R18, 0x1f, RZ ;  /* 0x0000001f12127819 */ /* 0x000fc800000006ff */
[----:B------:R0:W1:Y:S01]  /*1fb0*/  SYNCS.PHASECHK.TRANS64.TRYWAIT P0, [UR6], R18 ;  /* 0x00000012ff0075a7 */ /* 0x0000620008000146 */
[----:B------:R-:W-:Y:S05]  /*1fc0*/  @!P1 BRA `(.L_x_23) ;  /* 0x0000000000049947 */ /* 0x000fea0003800000 */
[----:B------:R-:W-:Y:S01]  /*1fd0*/  BPT.TRAP 0x1 ;  /* 0x000000040000795c */ /* 0x000fe20000300000 */
.L_x_23:
[----:B-1----:R-:W-:Y:S05]  /*1fe0*/  @P0 BRA `(.L_x_24) ;  /* 0x0000000000080947 */ /* 0x002fea0003800000 */
[----:B------:R-:W1:Y:S02]  /*1ff0*/  SYNCS.PHASECHK.TRANS64.TRYWAIT P0, [UR6], R18 ;  /* 0x00000012ff0075a7 */ /* 0x000e640008000146 */
[----:B-1----:R-:W-:Y:S05]  /*2000*/  @!P0 BRA `(.L_x_25) ;  /* 0x0000008800188947 */ /* 0x002fea0003800000 */
.L_x_24:
[----:B------:R-:W-:Y:S01]  /*2010*/  UIADD3 UR7, UR9, 0x12b80, URZ ;  /* 0x00012b8009077890 */ /* 0x000fe2000fffe03f */
[----:B------:R-:W-:Y:S01]  /*2020*/  WARPGROUP.ARRIVE ;  /* 0x00000000000079c5 */ /* 0x000fe20000000000 */
[----:B------:R-:W-:Y:S01]  /*2030*/  UIADD3 UR6, UR9, 0x380, URZ ;  /* 0x0000038009067890 */ /* 0x000fe2000fffe03f */
[----:B------:R-:W-:Y:S01]  /*2040*/  CS2R R88, SRZ ;  /* 0x0000000000587805 */ /* 0x000fe2000001ff00 */
[----:B------:R-:W-:Y:S01]  /*2050*/  USHF.R.U32.HI UR7, URZ, 0x4, UR7 ;  /* 0x000000043f077899 */ /* 0x000fe20008011607 */
[----:B------:R-:W-:Y:S01]  /*2060*/  CS2R R22, SRZ ;  /* 0x0000000000167805 */ /* 0x000fe2000001ff00 */
[----:B------:R-:W-:Y:S01]  /*2070*/  USHF.R.U32.HI UR6, URZ, 0x4, UR6 ;  /* 0x000000043f067899 */ /* 0x000fe20008011606 */
[----:B------:R-:W-:Y:S01]  /*2080*/  CS2R R90, SRZ ;  /* 0x00000000005a7805 */ /* 0x000fe2000001ff00 */
[----:B------:R-:W-:Y:S01]  /*2090*/  ULOP3.LUT UR7, UR7, 0x3fff, URZ, 0xc0, !UPT ;  /* 0x00003fff07077892 */ /* 0x000fe2000f8ec03f */
[----:B------:R-:W-:Y:S01]  /*20a0*/  CS2R R92, SRZ ;  /* 0x00000000005c7805 */ /* 0x000fe2000001ff00 */
[----:B------:R-:W-:Y:S01]  /*20b0*/  ULOP3.LUT UR6, UR6, 0x3fff, URZ, 0xc0, !UPT ;  /* 0x00003fff06067892 */ /* 0x000fe2000f8ec03f */
[----:B------:R-:W-:Y:S01]  /*20c0*/  CS2R R94, SRZ ;  /* 0x00000000005e7805 */ /* 0x000fe2000001ff00 */
[----:B------:R-:W-:Y:S01]  /*20d0*/  ULOP3.LUT UR7, UR7, 0x10000, URZ, 0xfc, !UPT ;  /* 0x0001000007077892 */ /* 0x000fe2000f8efc3f */
[----:B------:R-:W-:Y:S01]  /*20e0*/  CS2R R96, SRZ ;  /* 0x0000000000607805 */ /* 0x000fe2000001ff00 */
[----:B------:R-:W-:Y:S01]  /*20f0*/  ULOP3.LUT UR6, UR6, 0x10000, URZ, 0xfc, !UPT ;  /* 0x0001000006067892 */ /* 0x000fe2000f8efc3f */
[----:B------:R-:W-:Y:S01]  /*2100*/  CS2R R98, SRZ ;  /* 0x0000000000627805 */ /* 0x000fe2000001ff00 */
[----:B------:R-:W-:Y:S01]  /*2110*/  ULEA UR18, UR5, UR7, 0x8 ;  /* 0x0000000705127291 */ /* 0x000fe2000f8e403f */
[----:B------:R-:W-:Y:S01]  /*2120*/  CS2R R102, SRZ ;  /* 0x0000000000667805 */ /* 0x000fe2000001ff00 */
[----:B------:R-:W-:Y:S01]  /*2130*/  ULEA UR16, UR5, UR6, 0x7 ;  /* 0x0000000605107291 */ /* 0x000fe2000f8e383f */
[----:B------:R-:W-:Y:S01]  /*2140*/  CS2R R100, SRZ ;  /* 0x0000000000647805 */ /* 0x000fe2000001ff00 */
[----:B------:R-:W-:Y:S01]  /*2150*/  ULDC UR7, c[0x0][0x50c] ;  /* 0x0001430000077ab9 */ /* 0x000fe20000000800 */
[----:B------:R-:W-:Y:S01]  /*2160*/  UMOV UR17, 0xc0000010 ;  /* 0xc000001000117882 */ /* 0x000fe20000000000 */
[----:B------:R-:W-:Y:S01]  /*2170*/  UISETP.NE.AND UP0, UPT, UR7, 0x1, UPT ;  /* 0x000000010700788c */ /* 0x000fe2000bf05270 */
[----:B------:R-:W-:Y:S01]  /*2180*/  CS2R R104, SRZ ;  /* 0x0000000000687805 */ /* 0x000fe2000001ff00 */
[----:B------:R-:W-:Y:S01]  /*2190*/  UMOV UR19, 0xc0000010 ;  /* 0xc000001000137882 */ /* 0x000fe20000000000 */
[----:B------:R-:W-:Y:S01]  /*21a0*/  UMOV UR6, 0x1 ;  /* 0x0000000100067882 */ /* 0x000fe20000000000 */
[----:B------:R-:W-:Y:S01]  /*21b0*/  USEL UR7, URZ, 0x1, UP0 ;  /* 0x000000013f077887 */ /* 0x000fe20008000000 */
[----:B------:R-:W-:Y:S01]  /*21c0*/  QGMMA.64x128x32.F32.E4M3.E4M3 R24, gdesc[UR16], RZ, !UPT, gsb0 ;  /* 0x01e00000101879f3 */ /* 0x000fe2000c0008ff */
[----:B------:R-:W-:-:S02]  /*21d0*/  CS2R R106, SRZ ;  /* 0x00000000006a7805 */ /* 0x000fc4000001ff00 */
[----:B------:R-:W-:Y:S02]  /*21e0*/  CS2R R108, SRZ ;  /* 0x00000000006c7805 */ /* 0x000fe4000001ff00 */
[----:B------:R-:W-:Y:S02]  /*21f0*/  CS2R R110, SRZ ;  /* 0x00000000006e7805 */ /* 0x000fe4000001ff00 */
[----:B------:R-:W-:Y:S02]  /*2200*/  CS2R R112, SRZ ;  /* 0x0000000000707805 */ /* 0x000fe4000001ff00 */
[----:B------:R-:W-:Y:S02]  /*2210*/  ISETP.NE.AND P0, PT, RZ, UR7, PT ;  /* 0x00000007ff007c0c */ /* 0x000fe4000bf05270 */
        /* <DEDUP_REMOVED lines=16> */
[----:B------:R-:W-:Y:S01]  /*2320*/  CS2R R146, SRZ ;  /* 0x0000000000927805 */ /* 0x000fe2000001ff00 */
[----:B------:R-:W-:Y:S02]  /*2330*/  IMAD.MOV.U32 R149, RZ, RZ, RZ ;  /* 0x000000ffff957224 */ /* 0x000fe400078e00ff */
[----:B------:R-:W-:Y:S01]  /*2340*/  IMAD.MOV.U32 R151, RZ, RZ, RZ ;  /* 0x000000ffff977224 */ /* 0x000fe200078e00ff */
[----:B------:R-:W-:Y:S06]  /*2350*/  @!P0 BRA `(.L_x_26) ;  /* 0x0000000400088947 */ /* 0x000fec0003800000 */
[----:B------:R-:W-:Y:S02]  /*2360*/  WARPGROUP.DEPBAR.LE gsb0, 0x0 ;  /* 0x00008000000079c5 */ /* 0x000fe40000010000 */
[----:B------:R-:W-:-:S01]  /*2370*/  FADD R151, RZ, R24 ;  /* 0x00000018ff977221 */ /* 0x000fc20000000000 */
[----:B------:R-:W-:Y:S01]  /*2380*/  FADD R146, RZ, R25 ;  /* 0x00000019ff927221 */ /* 0x000fe20000000000 */
        /* <DEDUP_REMOVED lines=62> */
[----:B------:R-:W-:-:S06]  /*2770*/  UMOV UR6, URZ ;  /* 0x0000003f00067c82 */ /* 0x000fcc0008000000 */
.L_x_26:
[----:B------:R-:W-:-:S04]  /*2780*/  UIADD3 UR14, UR5, 0x1, URZ ;  /* 0x00000001050e7890 */ /* 0x000fc8000fffe03f */
[----:B------:R-:W-:-:S04]  /*2790*/  UISETP.NE.AND UP0, UPT, UR14, 0x25, UPT ;  /* 0x000000250e00788c */ /* 0x000fc8000bf05270 */
[----:B------:R-:W-:Y:S02]  /*27a0*/  USEL UR8, URZ, 0x1, UP0 ;  /* 0x000000013f087887 */ /* 0x000fe40008000000 */
[----:B------:R-:W-:Y:S02]  /*27b0*/  USEL UR14, UR14, URZ, UP0 ;  /* 0x0000003f0e0e7287 */ /* 0x000fe40008000000 */
[----:B------:R-:W-:-:S06]  /*27c0*/  ULOP3.LUT UR8, UR4, UR8, URZ, 0x3c, !UPT ;  /* 0x0000000804087292 */ /* 0x000fcc000f8e3c3f */
[----:B------:R-:W-:Y:S01]  /*27d0*/  IMAD.U32 R152, RZ, RZ, UR8 ;  /* 0x00000008ff987e24 */ /* 0x000fe2000f8e00ff */
[----:B------:R-:W-:-:S06]  /*27e0*/  UMOV UR8, 0x1 ;  /* 0x0000000100087882 */ /* 0x000fcc0000000000 */
.L_x_21:
[----:B------:R-:W-:-:S06]  /*27f0*/  UISETP.GE.AND UP0, UPT, UR10, 0x1, UPT ;  /* 0x000000010a00788c */ /* 0x000fcc000bf06270 */
[----:B------:R-:W-:-:S13]  /*2800*/  PLOP3.LUT P0, PT, PT, PT, UP0, 0x80, 0x0 ;  /* 0x000000000000781c */ /* 0x000fda0003f0f008 */
[----:B------:R-:W-:Y:S05]  /*2810*/  @!P0 BRA `(.L_x_27) ;  /* 0x0000000400f48947 */ /* 0x000fea0003800000 */
[----:B01----:R-:W-:Y:S01]  /*2820*/  IMAD.U32 R18, RZ, RZ, UR10 ;  /* 0x0000000aff127e24 */ /* 0x003fe2000f8e00ff */
[----:B------:R-:W-:Y:S01]  /*2830*/  ULDC UR24, c[0x0][0x50c] ;  /* 0x0001430000187ab9 */ /* 0x000fe20000000800 */
[----:B------:R-:W-:-:S07]  /*2840*/  IMAD.U32 R19, RZ, RZ, UR5 ;  /* 0x00000005ff137e24 */ /* 0x000fce000f8e00ff */
.L_x_35:
[----:B------:R-:W-:-:S13]  /*2850*/  ISETP.NE.AND P1, PT, R148, 0x3, PT ;  /* 0x000000039400780c */ /* 0x000fda0003f25270 */
[----:B------:R-:W-:Y:S05]  /*2860*/  @!P1 BRA `(.L_x_28) ;  /* 0x0000000000049947 */ /* 0x000fea0003800000 */
[----:B------:R-:W-:Y:S01]  /*2870*/  BPT.TRAP 0x1 ;  /* 0x000000040000795c */ /* 0x000fe20000300000 */
.L_x_28:
[----:B------:R-:W-:Y:S01]  /*2880*/  ULEA UR16, UR14, UR9, 0x3 ;  /* 0x000000090e107291 */ /* 0x000fe2000f8e183f */
[----:B------:R-:W-:-:S08]  /*2890*/  SHF.L.U32 R20, R152, 0x1f, RZ ;  /* 0x0000001f98147819 */ /* 0x000fd000000006ff */
[----:B------:R0:W1:Y:S01]  /*28a0*/  SYNCS.PHASECHK.TRANS64.TRYWAIT P0, [UR16], R20 ;  /* 0x00000014ff0075a7 */ /* 0x0000620008000150 */
[----:B------:R-:W-:Y:S05]  /*28b0*/  @!P1 BRA `(.L_x_29) ;  /* 0x0000000000049947 */ /* 0x000fea0003800000 */
[----:B------:R-:W-:Y:S01]  /*28c0*/  BPT.TRAP 0x1 ;  /* 0x000000040000795c */ /* 0x000fe20000300000 */
.L_x_29:
[----:B-1----:R-:W-:Y:S05]  /*28d0*/  @P0 BRA `(.L_x_30) ;  /* 0x0000000000080947 */ /* 0x002fea0003800000 */
[----:B------:R-:W1:Y:S02]  /*28e0*/  SYNCS.PHASECHK.TRANS64.TRYWAIT P0, [UR16], R20 ;  /* 0x00000014ff0075a7 */ /* 0x000e640008000150 */
[----:B-1----:R-:W-:Y:S05]  /*28f0*/  @!P0 BRA `(.L_x_31) ;  /* 0x0000007c00f48947 */ /* 0x002fea0003800000 */
.L_x_30:
[----:B------:R-:W-:Y:S01]  /*2900*/  UIADD3 UR16, UR9, 0x380, URZ ;  /* 0x0000038009107890 */ /* 0x000fe2000fffe03f */
[----:B------:R-:W-:Y:S01]  /*2910*/  WARPGROUP.ARRIVE ;  /* 0x00000000000079c5 */ /* 0x000fe20000000000 */
[----:B------:R-:W-:Y:S02]  /*2920*/  UIADD3 UR17, UR9, 0x12b80, URZ ;  /* 0x00012b8009117890 */ /* 0x000fe4000fffe03f */
[----:B------:R-:W-:Y:S02]  /*2930*/  USHF.R.U32.HI UR16, URZ, 0x4, UR16 ;  /* 0x000000043f107899 */ /* 0x000fe40008011610 */
[----:B------:R-:W-:Y:S02]  /*2940*/  USHF.R.U32.HI UR17, URZ, 0x4, UR17 ;  /* 0x000000043f117899 */ /* 0x000fe40008011611 */
[----:B------:R-:W-:Y:S02]  /*2950*/  UISETP.NE.AND UP0, UPT, UR7, URZ, UPT ;  /* 0x0000003f0700728c */ /* 0x000fe4000bf05270 */
[----:B------:R-:W-:-:S02]  /*2960*/  ULOP3.LUT UR16, UR16, 0x3fff, URZ, 0xc0, !UPT ;  /* 0x00003fff10107892 */ /* 0x000fc4000f8ec03f */
[----:B------:R-:W-:Y:S02]  /*2970*/  ULOP3.LUT UR17, UR17, 0x3fff, URZ, 0xc0, !UPT ;  /* 0x00003fff11117892 */ /* 0x000fe4000f8ec03f */
[----:B------:R-:W-:Y:S02]  /*2980*/  USEL UR8, UR8, URZ, !UP0 ;  /* 0x0000003f08087287 */ /* 0x000fe4000c000000 */
[----:B------:R-:W-:Y:S02]  /*2990*/  ULOP3.LUT UR16, UR16, 0x10000, URZ, 0xfc, !UPT ;  /* 0x0001000010107892 */ /* 0x000fe4000f8efc3f */
[----:B------:R-:W-:Y:S02]  /*29a0*/  ULOP3.LUT UR17, UR17, 0x10000, URZ, 0xfc, !UPT ;  /* 0x0001000011117892 */ /* 0x000fe4000f8efc3f */
[----:B------:R-:W-:Y:S02]  /*29b0*/  UISETP.NE.U32.AND UP0, UPT, UR8, URZ, UPT ;  /* 0x0000003f0800728c */ /* 0x000fe4000bf05070 */
[----:B------:R-:W-:-:S02]  /*29c0*/  ULEA UR16, UR14, UR16, 0x7 ;  /* 0x000000100e107291 */ /* 0x000fc4000f8e383f */
[----:B------:R-:W-:Y:S01]  /*29d0*/  ULEA UR18, UR14, UR17, 0x8 ;  /* 0x000000110e127291 */ /* 0x000fe2000f8e403f */
[----:B------:R-:W-:Y:S02]  /*29e0*/  UMOV UR19, 0xc0000010 ;  /* 0xc000001000137882 */ /* 0x000fe40000000000 */
[----:B------:R-:W-:Y:S01]  /*29f0*/  UMOV UR17, 0xc0000010 ;  /* 0xc000001000117882 */ /* 0x000fe20000000000 */
[----:B------:R-:W-:-:S05]  /*2a00*/  UIADD3 UR6, UR6, 0x1, URZ ;  /* 0x0000000106067890 */ /* 0x000fca000fffe03f */
[----:B------:R-:W-:Y:S01]  /*2a10*/  QGMMA.64x128x32.F32.E4M3.E4M3 R24, gdesc[UR16], R24, UP0, gsb0 ;  /* 0x01e00000101879f3 */ /* 0x000fe2000b800818 */
[----:B------:R-:W-:-:S04]  /*2a20*/  UISETP.NE.AND UP0, UPT, UR6, UR24, UPT ;  /* 0x000000180600728c */ /* 0x000fc8000bf05270 */
[----:B------:R-:W-:-:S06]  /*2a30*/  USEL UR7, URZ, 0x1, UP0 ;  /* 0x000000013f077887 */ /* 0x000fcc0008000000 */
[----:B------:R-:W-:Y:S01]  /*2a40*/  ISETP.NE.AND P0, PT, RZ, UR7, PT ;  /* 0x00000007ff007c0c */ /* 0x000fe2000bf05270 */
[----:B------:R-:W-:-:S12]  /*2a50*/  WARPGROUP.DEPBAR.LE gsb0, 0x1 ;  /* 0x00008000000079c5 */ /* 0x000fd80000010100 */
[----:B------:R-:W-:Y:S05]  /*2a60*/  @!P0 BRA `(.L_x_32) ;  /* 0x0000000400088947 */ /* 0x000fea0003800000 */
[----:B------:R-:W-:Y:S02]  /*2a70*/  WARPGROUP.DEPBAR.LE gsb0, 0x0 ;  /* 0x00008000000079c5 */ /* 0x000fe40000010000 */
[----:B------:R-:W-:-:S01]  /*2a80*/  FADD R151, R24, R151 ;  /* 0x0000009718977221 */ /* 0x000fc20000000000 */
[----:B------:R-:W-:Y:S01]  /*2a90*/  FADD R146, R25, R146 ;  /* 0x0000009219927221 */ /* 0x000fe20000000000 */
        /* <DEDUP_REMOVED lines=62> */
[----:B------:R-:W-:-:S06]  /*2e80*/  UMOV UR6, URZ ;  /* 0x0000003f00067c82 */ /* 0x000fcc0008000000 */
.L_x_32:
[----:B------:R-:W-:Y:S05]  /*2e90*/  @!P1 BRA `(.L_x_33) ;  /* 0x0000000000049947 */ /* 0x000fea0003800000 */
[----:B------:R-:W-:Y:S01]  /*2ea0*/  BPT.TRAP 0x1 ;  /* 0x000000040000795c */ /* 0x000fe20000300000 */
.L_x_33:
[----:B------:R-:W-:-:S13]  /*2eb0*/  ISETP.NE.AND P0, PT, R13, RZ, PT ;  /* 0x000000ff0d00720c */ /* 0x000fda0003f05270 */
[----:B01----:R-:W-:-:S05]  /*2ec0*/  @P0 LEA R20, R19, UR9, 0x3 ;  /* 0x0000000913140c11 */ /* 0x003fca000f8e18ff */
[----:B------:R-:W-:-:S05]  /*2ed0*/  @P0 VIADD R21, R20, 0x128 ;  /* 0x0000012814150836 */ /* 0x000fca0000000000 */
[----:B------:R-:W-:-:S04]  /*2ee0*/  @P0 PRMT R21, R12, 0x654, R21 ;  /* 0x000006540c150816 */ /* 0x000fc80000000015 */
[----:B------:R0:W-:Y:S01]  /*2ef0*/  @P0 SYNCS.ARRIVE.TRANS64.RED.A1T0 RZ, [R21+URZ], RZ ;  /* 0x000000ff15ff09a7 */ /* 0x0001e2000810043f */
[----:B------:R-:W-:-:S13]  /*2f00*/  ISETP.GT.U32.AND P0, PT, R7, 0x1, PT ;  /* 0x000000010700780c */ /* 0x000fda0003f04070 */
[----:B0-----:R-:W-:Y:S05]  /*2f10*/  @P0 BRA `(.L_x_34) ;  /* 0x0000000000040947 */ /* 0x001fea0003800000 */
[----:B------:R-:W-:Y:S01]  /*2f20*/  BPT.TRAP 0x1 ;  /* 0x000000040000795c */ /* 0x000fe20000300000 */
.L_x_34:
[----:B------:R-:W-:Y:S01]  /*2f30*/  UIADD3 UR14, UR14, 0x1, URZ ;  /* 0x000000010e0e7890 */ /* 0x000fe2000fffe03f */
[C---:B------:R-:W-:Y:S01]  /*2f40*/  ISETP.GT.AND P1, PT, R18.reuse, 0x1, PT ;  /* 0x000000011200780c */ /* 0x040fe20003f24270 */
[----:B------:R-:W-:Y:S02]  /*2f50*/  VIADD R19, R19, 0x1 ;  /* 0x0000000113137836 */ /* 0x000fe40000000000 */
[----:B------:R-:W-:Y:S01]  /*2f60*/  UISETP.NE.AND UP0, UPT, UR14, 0x25, UPT ;  /* 0x000000250e00788c */ /* 0x000fe2000bf05270 */
[----:B------:R-:W-:Y:S02]  /*2f70*/  VIADD R18, R18, 0xffffffff ;  /* 0xffffffff12127836 */ /* 0x000fe40000000000 */
[C---:B------:R-:W-:Y:S01]  /*2f80*/  ISETP.NE.AND P0, PT, R19.reuse, 0x25, PT ;  /* 0x000000251300780c */ /* 0x040fe20003f05270 */
[----:B------:R-:W-:Y:S02]  /*2f90*/  USEL UR8, URZ, 0x1, UP0 ;  /* 0x000000013f087887 */ /* 0x000fe40008000000 */
[----:B------:R-:W-:Y:S01]  /*2fa0*/  USEL UR14, UR14, URZ, UP0 ;  /* 0x0000003f0e0e7287 */ /* 0x000fe20008000000 */
[----:B------:R-:W-:-:S03]  /*2fb0*/  SEL R19, R19, RZ, P0 ;  /* 0x000000ff13137207 */ /* 0x000fc60000000000 */
[----:B------:R-:W-:Y:S01]  /*2fc0*/  LOP3.LUT R152, R152, UR8, RZ, 0x3c, !PT ;  /* 0x0000000898987c12 */ /* 0x000fe2000f8e3cff */
[----:B------:R-:W-:Y:S01]  /*2fd0*/  UMOV UR8, 0x1 ;  /* 0x0000000100087882 */ /* 0x000fe20000000000 */
[----:B------:R-:W-:Y:S06]  /*2fe0*/  @P1 BRA `(.L_x_35) ;  /* 0xfffffff800181947 */ /* 0x000fec000383ffff */
.L_x_27:
[----:B------:R-:W-:Y:S01]  /*2ff0*/  UISETP.NE.AND UP0, UPT, UR6, URZ, UPT ;  /* 0x0000003f0600728c */ /* 0x000fe2000bf05270 */
[----:B01----:R-:W0:Y:S01]  /*3000*/  LDC R18, c[0x0][0x28c] ;  /* 0x0000a300ff127b82 */ /* 0x003e220000000800 */
[----:B------:R-:W-:Y:S02]  /*3010*/  IMAD.U32 R19, RZ, RZ, UR23 ;  /* 0x00000017ff137e24 */ /* 0x000fe4000f8e00ff */
[----:B------:R-:W-:-:S06]  /*3020*/  USEL UR6, URZ, 0x1, !UP0 ;  /* 0x000000013f067887 */ /* 0x000fcc000c000000 */
[----:B------:R-:W-:-:S13]  /*3030*/  ISETP.NE.AND P0, PT, RZ, UR6, PT ;  /* 0x00000006ff007c0c */ /* 0x000fda000bf05270 */
[----:B------:R-:W-:Y:S05]  /*3040*/  @!P0 BRA `(.L_x_36) ;  /* 0x0000000400048947 */ /* 0x000fea0003800000 */
[----:B------:R-:W-:Y:S02]  /*3050*/  WARPGROUP.DEPBAR.LE gsb0, 0x0 ;  /* 0x00008000000079c5 */ /* 0x000fe40000010000 */
[----:B------:R-:W-:Y:S01]  /*3060*/  FADD R151, R24, R151 ;  /* 0x0000009718977221 */ /* 0x000fe20000000000 */
        /* <DEDUP_REMOVED lines=62> */
[----:B------:R-:W-:-:S07]  /*3450*/  FADD R88, R88, R87 ;  /* 0x0000005758587221 */ /* 0x000fce0000000000 */
.L_x_36:
[----:B0-----:R-:W-:Y:S01]  /*3460*/  ISETP.GE.AND P0, PT, R18, 0x1, PT ;  /* 0x000000011200780c */ /* 0x001fe20003f06270 */
[----:B------:R0:W-:Y:S01]  /*3470*/  SYNCS.ARRIVE.TRANS64.A1T0 RZ, [R19+UR22], RZ ;  /* 0x000000ff13ff79a7 */ /* 0x0001e20008100016 */
[----:B------:R-:W-:-:S11]  /*3480*/  WARPGROUP.DEPBAR.LE gsb0, 0x0 ;  /* 0x00008000000079c5 */ /* 0x000fd60000010000 */
[----:B------:R-:W-:Y:S05]  /*3490*/  @!P0 BRA `(.L_x_37) ;  /* 0x0000000000548947 */ /* 0x000fea0003800000 */
[----:B------:R-:W-:-:S13]  /*34a0*/  ISETP.NE.AND P0, PT, R148, 0x3, PT ;  /* 0x000000039400780c */ /* 0x000fda0003f05270 */
[----:B------:R-:W-:Y:S05]  /*34b0*/  @!P0 BRA `(.L_x_38) ;  /* 0x0000000000048947 */ /* 0x000fea0003800000 */
[----:B------:R-:W-:Y:S01]  /*34c0*/  BPT.TRAP 0x1 ;  /* 0x000000040000795c */ /* 0x000fe20000300000 */
.L_x_38:
[----:B------:R-:W-:Y:S01]  /*34d0*/  ISETP.NE.AND P0, PT, R13, RZ, PT ;  /* 0x000000ff0d00720c */ /* 0x000fe20003f05270 */
[----:B------:R-:W-:Y:S01]  /*34e0*/  BSSY B0, `(.L_x_39) ;  /* 0x000000e000007945 */ /* 0x000fe20003800000 */
[----:B------:R-:W-:-:S11]  /*34f0*/  ISETP.GT.U32.AND P1, PT, R7, 0x1, PT ;  /* 0x000000010700780c */ /* 0x000fd60003f24070 */
[----:B------:R-:W-:Y:S05]  /*3500*/  @!P0 BRA `(.L_x_40) ;  /* 0x00000000002c8947 */ /* 0x000fea0003800000 */
[----:B------:R-:W-:-:S04]  /*3510*/  UIADD3 UR8, UR10, UR5, URZ ;  /* 0x000000050a087290 */ /* 0x000fc8000fffe03f */
[----:B------:R-:W-:-:S04]  /*3520*/  UIMAD.WIDE.U32 UR6, UR8, -0x45306eb3, URZ ;  /* 0xbacf914d080678a5 */ /* 0x000fc8000f8e003f */
[----:B------:R-:W-:-:S04]  /*3530*/  UIADD3 UR6, UR8, -UR7, URZ ;  /* 0x8000000708067290 */ /* 0x000fc8000fffe03f */
[----:B------:R-:W-:-:S04]  /*3540*/  ULEA.HI UR6, UR6, UR7, URZ, 0x1f ;  /* 0x0000000706067291 */ /* 0x000fc8000f8ff83f */
[----:B------:R-:W-:-:S04]  /*3550*/  USHF.R.U32.HI UR6, URZ, 0x5, UR6 ;  /* 0x000000053f067899 */ /* 0x000fc80008011606 */
[----:B------:R-:W-:-:S04]  /*3560*/  UIMAD UR6, UR6, -0x25, UR8 ;  /* 0xffffffdb060678a4 */ /* 0x000fc8000f8e0208 */
[----:B------:R-:W-:-:S04]  /*3570*/  ULEA UR6, UR6, UR9, 0x3 ;  /* 0x0000000906067291 */ /* 0x000fc8000f8e183f */
[----:B------:R-:W-:-:S06]  /*3580*/  UIADD3 UR6, UR6, 0x128, URZ ;  /* 0x0000012806067890 */ /* 0x000fcc000fffe03f */
[----:B0-----:R-:W-:-:S05]  /*3590*/  IMAD.U32 R19, RZ, RZ, UR6 ;  /* 0x00000006ff137e24 */ /* 0x001fca000f8e00ff */
[----:B------:R-:W-:-:S04]  /*35a0*/  PRMT R18, R12, 0x654, R19 ;  /* 0x000006540c127816 */ /* 0x000fc80000000013 */
[----:B------:R1:W-:Y:S03]  /*35b0*/  SYNCS.ARRIVE.TRANS64.RED.A1T0 RZ, [R18+URZ], RZ ;  /* 0x000000ff12ff79a7 */ /* 0x0003e6000810043f */
.L_x_40:
[----:B------:R-:W-:Y:S05]  /*35c0*/  BSYNC B0 ;  /* 0x0000000000007941 */ /* 0x000fea0003800000 */
.L_x_39:
[----:B------:R-:W-:Y:S05]  /*35d0*/  @P1 BRA `(.L_x_37) ;  /* 0x0000000000041947 */ /* 0x000fea0003800000 */
[----:B------:R-:W-:Y:S01]  /*35e0*/  BPT.TRAP 0x1 ;  /* 0x000000040000795c */ /* 0x000fe20000300000 */
.L_x_37:
[----:B-1----:R-:W-:Y:S01]  /*35f0*/  SHF.L.U32 R18, R150, 0x1f, RZ ;  /* 0x0000001f96127819 */ /* 0x002fe200000006ff */
[----:B------:R-:W-:Y:S01]  /*3600*/  UIADD3 UR8, UR15, UR5, URZ ;  /* 0x000000050f087290 */ /* 0x000fe2000fffe03f */
[----:B------:R-:W1:Y:S01]  /*3610*/  LDC R29, c[0x0][0x288] ;  /* 0x0000a200ff1d7b82 */ /* 0x000e620000000800 */
[----:B------:R-:W-:Y:S01]  /*3620*/  UISETP.GE.U32.AND UP1, UPT, UR15, 0x25, UPT ;  /* 0x000000250f00788c */ /* 0x000fe2000bf26070 */
[----:B------:R-:W-:Y:S01]  /*3630*/  IMAD.SHL.U32 R26, R16, 0x2, RZ ;  /* 0x00000002101a7824 */ /* 0x000fe200078e00ff */
[----:B------:R-:W-:Y:S02]  /*3640*/  UISETP.GT.U32.AND UP0, UPT, UR8, 0x24, UPT ;  /* 0x000000240800788c */ /* 0x000fe4000bf04070 */
[----:B------:R-:W-:Y:S02]  /*3650*/  UIMAD.WIDE.U32 UR6, UR8, -0x45306eb3, URZ ;  /* 0xbacf914d080678a5 */ /* 0x000fe4000f8e003f */
[----:B------:R-:W-:Y:S01]  /*3660*/  UISETP.LT.U32.AND UP0, UPT, UR15, 0x25, UP0 ;  /* 0x000000250f00788c */ /* 0x000fe20008701070 */
[----:B------:R-:W4:Y:S01]  /*3670*/  SYNCS.PHASECHK.TRANS64.TRYWAIT P0, [UR11+0x8], R18 ;  /* 0x00000812ff0075a7 */ /* 0x000f22000800014b */
[----:B------:R-:W-:Y:S01]  /*3680*/  UIADD3 UR5, UR8, -UR7, URZ ;  /* 0x8000000708057290 */ /* 0x000fe2000fffe03f */
[----:B------:R-:W-:Y:S01]  /*3690*/  SHF.R.S32.HI R27, RZ, 0x1f, R26 ;  /* 0x0000001fff1b7819 */ /* 0x000fe2000001141a */
[----:B------:R-:W-:-:S02]  /*36a0*/  USEL UR6, URZ, 0x1, !UP0 ;  /* 0x000000013f067887 */ /* 0x000fc4000c000000 */
[----:B------:R-:W-:Y:S02]  /*36b0*/  ULEA.HI UR5, UR5, UR7, URZ, 0x1f ;  /* 0x0000000705057291 */ /* 0x000fe4000f8ff83f */
[----:B------:R-:W-:Y:S02]  /*36c0*/  ULOP3.LUT UR4, UR4, UR6, URZ, 0x3c, !UPT ;  /* 0x0000000604047292 */ /* 0x000fe4000f8e3c3f */
[----:B------:R-:W-:-:S04]  /*36d0*/  USHF.R.U32.HI UR5, URZ, 0x5, UR5 ;  /* 0x000000053f057899 */ /* 0x000fc80008011605 */
[----:B------:R-:W-:Y:S02]  /*36e0*/  @UP1 ULOP3.LUT UR4, UR4, 0x1, UR5, 0x78, !UPT ;  /* 0x0000000104041892 */ /* 0x000fe4000f8e7805 */
[----:B------:R-:W-:Y:S01]  /*36f0*/  UIMAD UR5, UR5, -0x25, UR8 ;  /* 0xffffffdb050578a4 */ /* 0x000fe2000f8e0208 */
[----:B-1--4-:R-:W-:Y:S11]  /*3700*/  @!P0 BRA `(.L_x_41) ;  /* 0x0000007000888947 */ /* 0x012ff60003800000 */
.L_x_232:
[----:B------:R-:W-:Y:S01]  /*3710*/  IMAD.SHL.U32 R28, R6, 0x40, RZ ;  /* 0x00000040061c7824 */ /* 0x000fe200078e00ff */
[----:B------:R-:W-:Y:S01]  /*3720*/  ULDC UR8, c[0x0][0x284] ;  /* 0x0000a10000087ab9 */ /* 0x000fe20000000800 */
[----:B------:R-:W-:Y:S01]  /*3730*/  IMAD.SHL.U32 R33, R5, 0x80, RZ ;  /* 0x0000008005217824 */ /* 0x000fe200078e00ff */
[----:B------:R-:W-:Y:S01]  /*3740*/  SHF.R.S32.HI R34, RZ, 0x1f, R4 ;  /* 0x0000001fff227819 */ /* 0x000fe20000011404 */
[----:B------:R-:W-:Y:S01]  /*3750*/  ULDC.64 UR6, c[0x0][0x5d0] ;  /* 0x0001740000067ab9 */ /* 0x000fe20000000a00 */
[----:B------:R-:W-:Y:S01]  /*3760*/  ISETP.GE.AND P0, PT, R28, UR8, PT ;  /* 0x000000081c007c0c */ /* 0x000fe2000bf06270 */
[----:B0-----:R-:W-:Y:S01]  /*3770*/  IMAD.WIDE.U32 R18, R4, UR6, R26 ;  /* 0x0000000604127c25 */ /* 0x001fe2000f8e001a */
[----:B------:R-:W-:Y:S02]  /*3780*/  SHF.R.S32.HI R32, RZ, 0x1f, R33 ;  /* 0x0000001fff207819 */ /* 0x000fe40000011421 */
[C---:B------:R-:W-:Y:S01]  /*3790*/  ISETP.GE.OR P0, PT, R33.reuse, R29, P0 ;  /* 0x0000001d2100720c */ /* 0x040fe20000706670 */
[----:B------:R-:W-:Y:S01]  /*37a0*/  IMAD R5, R34, UR6, RZ ;  /* 0x0000000622057c24 */ /* 0x000fe2000f8e02ff */
[----:B------:R-:W-:-:S03]  /*37b0*/  IADD3 R18, P1, R33, R18, RZ ;  /* 0x0000001221127210 */ /* 0x000fc60007f3e0ff */
[----:B------:R-:W-:-:S05]  /*37c0*/  IMAD R5, R4, UR7, R5 ;  /* 0x0000000704057c24 */ /* 0x000fca000f8e0205 */
[----:B------:R-:W-:-:S03]  /*37d0*/  IADD3.X R19, R32, R19, R5, P1, !PT ;  /* 0x0000001320137210 */ /* 0x000fc60000ffe405 */
[----:B------:R-:W-:Y:S05]  /*37e0*/  @P0 BRA `(.L_x_42) ;  /* 0x0000004400b80947 */ /* 0x000fea0003800000 */
[----:B------:R-:W0:Y:S01]  /*37f0*/  LDC.64 R30, c[0x0][0x5c8] ;  /* 0x00017200ff1e7b82 */ /* 0x000e220000000a00 */
[----:B------:R-:W-:Y:S01]  /*3800*/  IMAD.WIDE R24, R6, 0x40, R10 ;  /* 0x0000004006187825 */ /* 0x000fe200078e020a */
[----:B------:R-:W-:Y:S01]  /*3810*/  ULDC.64 UR6, c[0x0][0x5c0] ;  /* 0x0001700000067ab9 */ /* 0x000fe20000000a00 */
[----:B------:R-:W-:Y:S02]  /*3820*/  BSSY B0, `(.L_x_42) ;  /* 0x000046a000007945 */ /* 0x000fe40003800000 */
[----:B------:R-:W-:-:S04]  /*3830*/  IMAD R6, R16, -0x2, R29 ;  /* 0xfffffffe10067824 */ /* 0x000fc800078e021d */
[----:B------:R-:W-:Y:S02]  /*3840*/  IMAD.IADD R6, R6, 0x1, -R33 ;  /* 0x0000000106067824 */ /* 0x000fe400078e0a21 */
[-C--:B0-----:R-:W-:Y:S02]  /*3850*/  IMAD R5, R25, R30.reuse, RZ ;  /* 0x0000001e19057224 */ /* 0x081fe400078e02ff */
[----:B------:R-:W-:-:S04]  /*3860*/  IMAD.WIDE.U32 R18, R24, R30, R18 ;  /* 0x0000001e18127225 */ /* 0x000fc800078e0012 */
[----:B------:R-:W-:Y:S01]  /*3870*/  IMAD R21, R24, R31, R5 ;  /* 0x0000001f18157224 */ /* 0x000fe200078e0205 */
[----:B------:R-:W-:Y:S02]  /*3880*/  LEA R5, P0, R30, R18, 0x3 ;  /* 0x000000121e057211 */ /* 0x000fe400078018ff */
[----:B------:R-:W-:Y:S01]  /*3890*/  IADD3 R20, P1, R18, UR6, RZ ;  /* 0x0000000612147c10 */ /* 0x000fe2000ff3e0ff */
[----:B------:R-:W-:Y:S01]  /*38a0*/  IMAD.IADD R21, R19, 0x1, R21 ;  /* 0x0000000113157824 */ /* 0x000fe200078e0215 */
[----:B------:R-:W-:-:S04]  /*38b0*/  IADD3 R18, P3, R5, UR6, RZ ;  /* 0x0000000605127c10 */ /* 0x000fc8000ff7e0ff */
[----:B------:R-:W-:Y:S01]  /*38c0*/  LEA.HI.X R5, R30, R21, R31, 0x3, P0 ;  /* 0x000000151e057211 */ /* 0x000fe200000f1c1f */
[----:B------:R-:W-:Y:S01]  /*38d0*/  IMAD.IADD R30, R17, 0x1, -R28 ;  /* 0x00000001111e7824 */ /* 0x000fe200078e0a1c */
[----:B---3-5:R-:W-:Y:S02]  /*38e0*/  FSETP.NEU.AND P0, PT, R15, RZ, PT ;  /* 0x000000ff0f00720b */ /* 0x028fe40003f0d000 */
[----:B------:R-:W-:Y:S02]  /*38f0*/  IADD3.X R21, R21, UR7, RZ, P1, !PT ;  /* 0x0000000715157c10 */ /* 0x000fe40008ffe4ff */
[----:B------:R-:W-:-:S09]  /*3900*/  IADD3.X R19, R5, UR7, RZ, P3, !PT ;  /* 0x0000000705137c10 */ /* 0x000fd20009ffe4ff */
[----:B------:R-:W-:Y:S05]  /*3910*/  @!P0 BRA `(.L_x_43) ;  /* 0x0000003400608947 */ /* 0x000fea0003800000 */
[----:B------:R-:W-:Y:S01]  /*3920*/  ULDC.64 UR6, c[0x0][0x5b8] ;  /* 0x00016e0000067ab9 */ /* 0x000fe20000000a00 */
[----:B------:R-:W-:Y:S01]  /*3930*/  ULDC.64 UR16, c[0x0][0x5a8] ;  /* 0x00016a0000107ab9 */ /* 0x000fe20000000a00 */
[----:B------:R-:W-:Y:S01]  /*3940*/  IMAD.WIDE.U32 R26, R4, UR6, R26 ;  /* 0x00000006041a7c25 */ /* 0x000fe2000f8e001a */
[----:B------:R-:W-:Y:S01]  /*3950*/  BSSY B1, `(.L_x_44) ;  /* 0x0000010000017945 */ /* 0x000fe20003800000 */
[----:B------:R-:W-:Y:S02]  /*3960*/  PRMT R28, RZ, 0x7610, R28 ;  /* 0x00007610ff1c7816 */ /* 0x000fe4000000001c */
[----:B------:R-:W-:Y:S01]  /*3970*/  IMAD R5, R34, UR6, RZ ;  /* 0x0000000622057c24 */ /* 0x000fe2000f8e02ff */
[----:B------:R-:W-:-:S03]  /*3980*/  IADD3 R26, P0, R33, R26, RZ ;  /* 0x0000001a211a7210 */ /* 0x000fc60007f1e0ff */
[----:B------:R-:W-:Y:S01]  /*3990*/  IMAD R5, R4, UR7, R5 ;  /* 0x0000000704057c24 */ /* 0x000fe2000f8e0205 */
[----:B------:R-:W-:Y:S02]  /*39a0*/  ULDC.64 UR6, c[0x0][0x5b0] ;  /* 0x00016c0000067ab9 */ /* 0x000fe40000000a00 */
[----:B------:R-:W-:Y:S02]  /*39b0*/  IMAD R29, R25, UR6, RZ ;  /* 0x00000006191d7c24 */ /* 0x000fe4000f8e02ff */
[----:B------:R-:W-:Y:S02]  /*39c0*/  IADD3.X R27, R32, R27, R5, P0, !PT ;  /* 0x0000001b201b7210 */ /* 0x000fe400007fe405 */
[----:B------:R-:W-:Y:S01]  /*39d0*/  ISETP.GE.AND P0, PT, R30, 0x1, PT ;  /* 0x000000011e00780c */ /* 0x000fe20003f06270 */
[C---:B------:R-:W-:Y:S02]  /*39e0*/  IMAD R29, R24.reuse, UR7, R29 ;  /* 0x00000007181d7c24 */ /* 0x040fe4000f8e021d */
[----:B------:R-:W-:Y:S01]  /*39f0*/  IMAD.WIDE.U32 R4, R24, UR6, R26 ;  /* 0x0000000618047c25 */ /* 0x000fe2000f8e001a */
[----:B------:R-:W-:-:S02]  /*3a00*/  ISETP.LT.OR P4, PT, R6, 0x1, !P0 ;  /* 0x000000010600780c */ /* 0x000fc40004781670 */
[----:B------:R-:W-:-:S04]  /*3a10*/  IADD3 R4, P1, R4, UR16, RZ ;  /* 0x0000001004047c10 */ /* 0x000fc8000ff3e0ff */
[----:B------:R-:W-:-:S07]  /*3a20*/  IADD3.X R5, R5, UR17, R29, P1, !PT ;  /* 0x0000001105057c10 */ /* 0x000fce0008ffe41d */
[----:B------:R-:W-:Y:S05]  /*3a30*/  @P4 BRA `(.L_x_45) ;  /* 0x0000000000044947 */ /* 0x000fea0003800000 */
[----:B------:R0:W5:Y:S02]  /*3a40*/  LDG.E.U8 R28, desc[UR20][R4.64] ;  /* 0x00000014041c7981 */ /* 0x000164000c1e1100 */
.L_x_45:
[----:B------:R-:W-:Y:S05]  /*3a50*/  BSYNC B1 ;  /* 0x0000000000017941 */ /* 0x000fea0003800000 */
.L_x_44:
[----:B-----5:R-:W-:Y:S01]  /*3a60*/  LOP3.LUT R28, R28, 0xff, RZ, 0xc0, !PT ;  /* 0x000000ff1c1c7812 */ /* 0x020fe200078ec0ff */
[----:B------:R-:W-:Y:S01]  /*3a70*/  BSSY B1, `(.L_x_46) ;  /* 0x000000b000017945 */ /* 0x000fe20003800000 */
[----:B------:R-:W-:Y:S02]  /*3a80*/  ISETP.LT.OR P3, PT, R6, 0x2, !P0 ;  /* 0x000000020600780c */ /* 0x000fe40004761670 */
[----:B------:R-:W-:-:S05]  /*3a90*/  F2FP.F16.E4M3.UNPACK_B R28, R28 ;  /* 0x0000001cff1c723e */ /* 0x000fca00020006ff */
[----:B------:R-:W-:-:S05]  /*3aa0*/  HADD2.F32 R28, -RZ, R28.H0_H0 ;  /* 0x2000001cff1c7230 */ /* 0x000fca0000004100 */
[----:B------:R-:W-:-:S04]  /*3ab0*/  FMUL R28, R28, R15 ;  /* 0x0000000f1c1c7220 */ /* 0x000fc80000400000 */
[----:B--2---:R-:W-:-:S05]  /*3ac0*/  FFMA R28, R151, R14, R28 ;  /* 0x0000000e971c7223 */ /* 0x004fca000000001c */
[----:B------:R-:W-:Y:S02]  /*3ad0*/  F2FP.SATFINITE.E4M3.F32.PACK_AB_MERGE_C R29, RZ, R28, RZ ;  /* 0x0000001cff1d723e */ /* 0x000fe400048070ff */
[----:B------:R-:W-:-:S03]  /*3ae0*/  PRMT R28, RZ, 0x7610, R28 ;  /* 0x00007610ff1c7816 */ /* 0x000fc6000000001c */
[----:B------:R1:W-:Y:S01]  /*3af0*/  @!P4 STG.E.U8 desc[UR20][R20.64], R29 ;  /* 0x0000001d1400c986 */ /* 0x0003e2000c101114 */
[----:B------:R-:W-:Y:S05]  /*3b00*/  @P3 BRA `(.L_x_47) ;  /* 0x0000000000043947 */ /* 0x000fea0003800000 */
[----:B------:R2:W5:Y:S02]  /*3b10*/  LDG.E.U8 R28, desc[UR20][R4.64+0x1] ;  /* 0x00000114041c7981 */ /* 0x000564000c1e1100 */
.L_x_47:
[----:B------:R-:W-:Y:S05]  /*3b20*/  BSYNC B1 ;  /* 0x0000000000017941 */ /* 0x000fea0003800000 */
.L_x_46:
[----:B-----5:R-:W-:Y:S01]  /*3b30*/  LOP3.LUT R28, R28, 0xff, RZ, 0xc0, !PT ;  /* 0x000000ff1c1c7812 */ /* 0x020fe200078ec0ff */
[----:B------:R-:W-:Y:S01]  /*3b40*/  BSSY B1, `(.L_x_48) ;  /* 0x0000013000017945 */ /* 0x000fe20003800000 */
[----:B-1----:R-:W-:Y:S02]  /*3b50*/  IADD3 R29, P1, R24, 0x8, RZ ;  /* 0x00000008181d7810 */ /* 0x002fe40007f3e0ff */
[----:B------:R-:W-:-:S03]  /*3b60*/  F2FP.F16.E4M3.UNPACK_B R28, R28 ;  /* 0x0000001cff1c723e */ /* 0x000fc600020006ff */
[----:B------:R-:W-:Y:S01]  /*3b70*/  IMAD.X R24, RZ, RZ, R25, P1 ;  /* 0x000000ffff187224 */ /* 0x000fe200008e0619 */
[----:B------:R-:W-:Y:S01]  /*3b80*/  ISETP.GE.AND P1, PT, R30, 0x9, PT ;  /* 0x000000091e00780c */ /* 0x000fe20003f26270 */
[----:B------:R-:W-:Y:S02]  /*3b90*/  HADD2.F32 R28, -RZ, R28.H0_H0 ;  /* 0x2000001cff1c7230 */ /* 0x000fe40000004100 */
[----:B------:R-:W-:Y:S01]  /*3ba0*/  IMAD R24, R24, UR6, RZ ;  /* 0x0000000618187c24 */ /* 0x000fe2000f8e02ff */
[----:B------:R-:W-:Y:S01]  /*3bb0*/  ISETP.LT.OR P5, PT, R6, 0x1, !P1 ;  /* 0x000000010600780c */ /* 0x000fe20004fa1670 */
[----:B------:R-:W-:-:S04]  /*3bc0*/  IMAD.WIDE.U32 R26, R29, UR6, R26 ;  /* 0x000000061d1a7c25 */ /* 0x000fc8000f8e001a */
[----:B------:R-:W-:Y:S01]  /*3bd0*/  FMUL R25, R28, R15 ;  /* 0x0000000f1c197220 */ /* 0x000fe20000400000 */
[----:B------:R-:W-:-:S03]  /*3be0*/  IMAD R29, R29, UR7, R24 ;  /* 0x000000071d1d7c24 */ /* 0x000fc6000f8e0218 */
[----:B------:R-:W-:Y:S01]  /*3bf0*/  FFMA R25, R146, R14, R25 ;  /* 0x0000000e92197223 */ /* 0x000fe20000000019 */
[----:B------:R-:W-:Y:S02]  /*3c00*/  IADD3 R24, P4, R26, UR16, RZ ;  /* 0x000000101a187c10 */ /* 0x000fe4000ff9e0ff */
[----:B------:R-:W-:Y:S02]  /*3c10*/  PRMT R26, RZ, 0x7610, R26 ;  /* 0x00007610ff1a7816 */ /* 0x000fe4000000001a */
[----:B------:R-:W-:Y:S02]  /*3c20*/  F2FP.SATFINITE.E4M3.F32.PACK_AB_MERGE_C R31, RZ, R25, RZ ;  /* 0x00000019ff1f723e */ /* 0x000fe400048070ff */
[----:B------:R-:W-:-:S03]  /*3c30*/  IADD3.X R25, R27, UR17, R29, P4, !PT ;  /* 0x000000111b197c10 */ /* 0x000fc6000a7fe41d */
[----:B------:R1:W-:Y:S01]  /*3c40*/  @!P3 STG.E.U8 desc[UR20][R20.64+0x1], R31 ;  /* 0x0000011f1400b986 */ /* 0x0003e2000c101114 */
[----:B------:R-:W-:Y:S05]  /*3c50*/  @P5 BRA `(.L_x_49) ;  /* 0x0000000000045947 */ /* 0x000fea0003800000 */
[----:B------:R3:W5:Y:S02]  /*3c60*/  LDG.E.U8 R26, desc[UR20][R24.64] ;  /* 0x00000014181a7981 */ /* 0x000764000c1e1100 */
.L_x_49:
[----:B------:R-:W-:Y:S05]  /*3c70*/  BSYNC B1 ;  /* 0x0000000000017941 */ /* 0x000fea0003800000 */
.L_x_48:
[----:B-----5:R-:W-:Y:S01]  /*3c80*/  LOP3.LUT R26, R26, 0xff, RZ, 0xc0, !PT ;  /* 0x000000ff1a1a7812 */ /* 0x020fe200078ec0ff */
[----:B------:R-:W-:Y:S01]  /*3c90*/  BSSY B1, `(.L_x_50) ;  /* 0x000000b000017945 */ /* 0x000fe20003800000 */
[----:B------:R-:W-:Y:S02]  /*3ca0*/  ISETP.LT.OR P3, PT, R6, 0x2, !P1 ;  /* 0x000000020600780c */ /* 0x000fe40004f61670 */
[----:B------:R-:W-:-:S05]  /*3cb0*/  F2FP.F16.E4M3.UNPACK_B R26, R26 ;  /* 0x0000001aff1a723e */ /* 0x000fca00020006ff */
[----:B------:R-:W-:-:S05]  /*3cc0*/  HADD2.F32 R26, -RZ, R26.H0_H0 ;  /* 0x2000001aff1a7230 */ /* 0x000fca0000004100 */
[----:B------:R-:W-:-:S04]  /*3cd0*/  FMUL R26, R26, R15 ;  /* 0x0000000f1a1a7220 */ /* 0x000fc80000400000 */
[----:B------:R-:W-:-:S05]  /*3ce0*/  FFMA R26, R149, R14, R26 ;  /* 0x0000000e951a7223 */ /* 0x000fca000000001a */
[----:B------:R-:W-:Y:S02]  /*3cf0*/  F2FP.SATFINITE.E4M3.F32.PACK_AB_MERGE_C R27, RZ, R26, RZ ;  /* 0x0000001aff1b723e */ /* 0x000fe400048070ff */
[----:B------:R-:W-:-:S03]  /*3d00*/  PRMT R26, RZ, 0x7610, R26 ;  /* 0x00007610ff1a7816 */ /* 0x000fc6000000001a */
[----:B------:R4:W-:Y:S01]  /*3d10*/  @!P5 STG.E.U8 desc[UR20][R18.64], R27 ;  /* 0x0000001b1200d986 */ /* 0x0009e2000c101114 */
[----:B------:R-:W-:Y:S05]  /*3d20*/  @P3 BRA `(.L_x_51) ;  /* 0x0000000000043947 */ /* 0x000fea0003800000 */
[----:B------:R0:W5:Y:S02]  /*3d30*/  LDG.E.U8 R26, desc[UR20][R24.64+0x1] ;  /* 0x00000114181a7981 */ /* 0x000164000c1e1100 */
.L_x_51:
[----:B------:R-:W-:Y:S05]  /*3d40*/  BSYNC B1 ;  /* 0x0000000000017941 */ /* 0x000fea0003800000 */
.L_x_50:
[----:B-----5:R-:W-:Y:S01]  /*3d50*/  LOP3.LUT R26, R26, 0xff, RZ, 0xc0, !PT ;  /* 0x000000ff1a1a7812 */ /* 0x020fe200078ec0ff */
[----:B------:R-:W-:Y:S01]  /*3d60*/  BSSY B1, `(.L_x_52) ;  /* 0x000000b000017945 */ /* 0x000fe20003800000 */
[----:B------:R-:W-:Y:S02]  /*3d70*/  ISETP.LT.OR P4, PT, R6, 0x9, !P0 ;  /* 0x000000090600780c */ /* 0x000fe40004781670 */
[----:B------:R-:W-:-:S05]  /*3d80*/  F2FP.F16.E4M3.UNPACK_B R26, R26 ;  /* 0x0000001aff1a723e */ /* 0x000fca00020006ff */
[----:B------:R-:W-:-:S05]  /*3d90*/  HADD2.F32 R26, -RZ, R26.H0_H0 ;  /* 0x2000001aff1a7230 */ /* 0x000fca0000004100 */
[----:B----4-:R-:W-:Y:S01]  /*3da0*/  FMUL R27, R26, R15 ;  /* 0x0000000f1a1b7220 */ /* 0x010fe20000400000 */
[----:B------:R-:W-:-:S03]  /*3db0*/  PRMT R26, RZ, 0x7610, R26 ;  /* 0x00007610ff1a7816 */ /* 0x000fc6000000001a */
[----:B------:R-:W-:-:S05]  /*3dc0*/  FFMA R27, R144, R14, R27 ;  /* 0x0000000e901b7223 */ /* 0x000fca000000001b */
[----:B------:R-:W-:-:S05]  /*3dd0*/  F2FP.SATFINITE.E4M3.F32.PACK_AB_MERGE_C R27, RZ, R27, RZ ;  /* 0x0000001bff1b723e */ /* 0x000fca00048070ff */
[----:B------:R4:W-:Y:S01]  /*3de0*/  @!P3 STG.E.U8 desc[UR20][R18.64+0x1], R27 ;  /* 0x0000011b1200b986 */ /* 0x0009e2000c101114 */
[----:B------:R-:W-:Y:S05]  /*3df0*/  @P4 BRA `(.L_x_53) ;  /* 0x0000000000044947 */ /* 0x000fea0003800000 */
[----:B------:R0:W5:Y:S02]  /*3e00*/  LDG.E.U8 R26, desc[UR20][R4.64+0x8] ;  /* 0x00000814041a7981 */ /* 0x000164000c1e1100 */
.L_x_53:
[----:B------:R-:W-:Y:S05]  /*3e10*/  BSYNC B1 ;  /* 0x0000000000017941 */ /* 0x000fea0003800000 */
.L_x_52:
[----:B-----5:R-:W-:Y:S01]  /*3e20*/  LOP3.LUT R26, R26, 0xff, RZ, 0xc0, !PT ;  /* 0x000000ff1a1a7812 */ /* 0x020fe200078ec0ff */
[----:B------:R-:W-:Y:S01]  /*3e30*/  BSSY B1, `(.L_x_54) ;  /* 0x000000b000017945 */ /* 0x000fe20003800000 */
[----:B------:R-:W-:Y:S02]  /*3e40*/  ISETP.LT.OR P3, PT, R6, 0xa, !P0 ;  /* 0x0000000a0600780c */ /* 0x000fe40004761670 */
[----:B------:R-:W-:-:S05]  /*3e50*/  F2FP.F16.E4M3.UNPACK_B R26, R26 ;  /* 0x0000001aff1a723e */ /* 0x000fca00020006ff */
[----:B------:R-:W-:-:S05]  /*3e60*/  HADD2.F32 R26, -RZ, R26.H0_H0 ;  /* 0x2000001aff1a7230 */ /* 0x000fca0000004100 */
[----:B------:R-:W-:-:S04]  /*3e70*/  FMUL R26, R26, R15 ;  /* 0x0000000f1a1a7220 */ /* 0x000fc80000400000 */
[----:B------:R-:W-:-:S05]  /*3e80*/  FFMA R26, R147, R14, R26 ;  /* 0x0000000e931a7223 */ /* 0x000fca000000001a */
[----:B----4-:R-:W-:Y:S02]  /*3e90*/  F2FP.SATFINITE.E4M3.F32.PACK_AB_MERGE_C R27, RZ, R26, RZ ;  /* 0x0000001aff1b723e */ /* 0x010fe400048070ff */
[----:B------:R-:W-:-:S03]  /*3ea0*/  PRMT R26, RZ, 0x7610, R26 ;  /* 0x00007610ff1a7816 */ /* 0x000fc6000000001a */
[----:B------:R4:W-:Y:S01]  /*3eb0*/  @!P4 STG.E.U8 desc[UR20][R20.64+0x8], R27 ;  /* 0x0000081b1400c986 */ /* 0x0009e2000c101114 */
[----:B------:R-:W-:Y:S05]  /*3ec0*/  @P3 BRA `(.L_x_55) ;  /* 0x0000000000043947 */ /* 0x000fea0003800000 */
[----:B------:R0:W5:Y:S02]  /*3ed0*/  LDG.E.U8 R26, desc[UR20][R4.64+0x9] ;  /* 0x00000914041a7981 */ /* 0x000164000c1e1100 */
.L_x_55:
[----:B------:R-:W-:Y:S05]  /*3ee0*/  BSYNC B1 ;  /* 0x0000000000017941 */ /* 0x000fea0003800000 */
.L_x_54:
        /* <DEDUP_REMOVED lines=12> */
.L_x_57:
[----:B------:R-:W-:Y:S05]  /*3fb0*/  BSYNC B1 ;  /* 0x0000000000017941 */ /* 0x000fea0003800000 */
.L_x_56:
        /* <DEDUP_REMOVED lines=12> */
.L_x_59:
[----:B------:R-:W-:Y:S05]  /*4080*/  BSYNC B1 ;  /* 0x0000000000017941 */ /* 0x000fea0003800000 */
.L_x_58:
        /* <DEDUP_REMOVED lines=12> */
.L_x_61:
[----:B------:R-:W-:Y:S05]  /*4150*/  BSYNC B1 ;  /* 0x0000000000017941 */ /* 0x000fea0003800000 */
.L_x_60:
        /* <DEDUP_REMOVED lines=12> */
.L_x_63:
[----:B------:R-:W-:Y:S05]  /*4220*/  BSYNC B1 ;  /* 0x0000000000017941 */ /* 0x000fea0003800000 */
.L_x_62:
        /* <DEDUP_REMOVED lines=12> */
.L_x_65:
[----:B------:R-:W-:Y:S05]  /*42f0*/  BSYNC B1 ;  /* 0x0000000000017941 */ /* 0x000fea0003800000 */
.L_x_64:
        /* <DEDUP_REMOVED lines=12> */
.L_x_67:
[----:B------:R-:W-:Y:S05]  /*43c0*/  BSYNC B1 ;  /* 0x0000000000017941 */ /* 0x000fea0003800000 */
.L_x_66:
        /* <DEDUP_REMOVED lines=12> */
.L_x_69:
[----:B------:R-:W-:Y:S05]  /*4490*/  BSYNC B1 ;  /* 0x0000000000017941 */ /* 0x000fea0003800000 */
.L_x_68:
        /* <DEDUP_REMOVED lines=12> */
.L_x_71:
[----:B------:R-:W-:Y:S05]  /*4560*/  BSYNC B1 ;  /* 0x0000000000017941 */ /* 0x000fea0003800000 */
.L_x_70:
        /* <DEDUP_REMOVED lines=12> */
.L_x_73:
[----:B------:R-:W-:Y:S05]  /*4630*/  BSYNC B1 ;  /* 0x0000000000017941 */ /* 0x000fea0003800000 */
.L_x_72:
        /* <DEDUP_REMOVED lines=12> */
.L_x_75:
[----:B------:R-:W-:Y:S05]  /*4700*/  BSYNC B1 ;  /* 0x0000000000017941 */ /* 0x000fea0003800000 */
.L_x_74:
        /* <DEDUP_REMOVED lines=12> */
.L_x_77:
[----:B------:R-:W-:Y:S05]  /*47d0*/  BSYNC B1 ;  /* 0x0000000000017941 */ /* 0x000fea0003800000 */
.L_x_76:
        /* <DEDUP_REMOVED lines=12> */
.L_x_79:
[----:B------:R-:W-:Y:S05]  /*48a0*/  BSYNC B1 ;  /* 0x0000000000017941 */ /* 0x000fea0003800000 */
.L_x_78:
        /* <DEDUP_REMOVED lines=12> */
.L_x_81:
[----:B------:R-:W-:Y:S05]  /*4970*/  BSYNC B1 ;  /* 0x0000000000017941 */ /* 0x000fea0003800000 */
.L_x_80:
        /* <DEDUP_REMOVED lines=12> */
.L_x_83:
[----:B------:R-:W-:Y:S05]  /*4a40*/  BSYNC B1 ;  /* 0x0000000000017941 */ /* 0x000fea0003800000 */
.L_x_82:
        /* <DEDUP_REMOVED lines=12> */
.L_x_85:
[----:B------:R-:W-:Y:S05]  /*4b10*/  BSYNC B1 ;  /* 0x0000000000017941 */ /* 0x000fea0003800000 */
.L_x_84:
        /* <DEDUP_REMOVED lines=12> */
.L_x_87:
[----:B------:R-:W-:Y:S05]  /*4be0*/  BSYNC B1 ;  /* 0x0000000000017941 */ /* 0x000fea0003800000 */
.L_x_86:
        /* <DEDUP_REMOVED lines=12> */
.L_x_89:
[----:B------:R-:W-:Y:S05]  /*4cb0*/  BSYNC B1 ;  /* 0x0000000000017941 */ /* 0x000fea0003800000 */
.L_x_88:
        /* <DEDUP_REMOVED lines=12> */
.L_x_91:
[----:B------:R-:W-:Y:S05]  /*4d80*/  BSYNC B1 ;  /* 0x0000000000017941 */ /* 0x000fea0003800000 */
.L_x_90:
        /* <DEDUP_REMOVED lines=12> */
.L_x_93:
[----:B------:R-:W-:Y:S05]  /*4e50*/  BSYNC B1 ;  /* 0x0000000000017941 */ /* 0x000fea0003800000 */
.L_x_92:
        /* <DEDUP_REMOVED lines=12> */
.L_x_95:
[----:B------:R-:W-:Y:S05]  /*4f20*/  BSYNC B1 ;  /* 0x0000000000017941 */ /* 0x000fea0003800000 */
.L_x_94:
        /* <DEDUP_REMOVED lines=12> */
.L_x_97:
[----:B------:R-:W-:Y:S05]  /*4ff0*/  BSYNC B1 ;  /* 0x0000000000017941 */ /* 0x000fea0003800000 */
.L_x_96:
        /* <DEDUP_REMOVED lines=12> */
.L_x_99:
[----:B------:R-:W-:Y:S05]  /*50c0*/  BSYNC B1 ;  /* 0x0000000000017941 */ /* 0x000fea0003800000 */
.L_x_98:
        /* <DEDUP_REMOVED lines=12> */
.L_x_101:
[----:B------:R-:W-:Y:S05]  /*5190*/  BSYNC B1 ;  /* 0x0000000000017941 */ /* 0x000fea0003800000 */
.L_x_100:
        /* <DEDUP_REMOVED lines=12> */
.L_x_103:
[----:B------:R-:W-:Y:S05]  /*5260*/  BSYNC B1 ;  /* 0x0000000000017941 */ /* 0x000fea0003800000 */
.L_x_102:
        /* <DEDUP_REMOVED lines=12> */
.L_x_105:
[----:B------:R-:W-:Y:S05]  /*5330*/  BSYNC B1 ;  /* 0x0000000000017941 */ /* 0x000fea0003800000 */
.L_x_104:
        /* <DEDUP_REMOVED lines=12> */
.L_x_107:
[----:B------:R-:W-:Y:S05]  /*5400*/  BSYNC B1 ;  /* 0x0000000000017941 */ /* 0x000fea0003800000 */
.L_x_106:
        /* <DEDUP_REMOVED lines=12> */
.L_x_109:
[----:B------:R-:W-:Y:S05]  /*54d0*/  BSYNC B1 ;  /* 0x0000000000017941 */ /* 0x000fea0003800000 */
.L_x_108:
        /* <DEDUP_REMOVED lines=12> */
.L_x_111:
[----:B------:R-:W-:Y:S05]  /*55a0*/  BSYNC B1 ;  /* 0x0000000000017941 */ /* 0x000fea0003800000 */
.L_x_110:
        /* <DEDUP_REMOVED lines=12> */
.L_x_113:
[----:B------:R-:W-:Y:S05]  /*5670*/  BSYNC B1 ;  /* 0x0000000000017941 */ /* 0x000fea0003800000 */
.L_x_112:
        /* <DEDUP_REMOVED lines=12> */
.L_x_115:
[----:B------:R-:W-:Y:S05]  /*5740*/  BSYNC B1 ;  /* 0x0000000000017941 */ /* 0x000fea0003800000 */
.L_x_114:
        /* <DEDUP_REMOVED lines=12> */
.L_x_117:
[----:B------:R-:W-:Y:S05]  /*5810*/  BSYNC B1 ;  /* 0x0000000000017941 */ /* 0x000fea0003800000 */
.L_x_116:
        /* <DEDUP_REMOVED lines=12> */
.L_x_119:
[----:B------:R-:W-:Y:S05]  /*58e0*/  BSYNC B1 ;  /* 0x0000000000017941 */ /* 0x000fea0003800000 */
.L_x_118:
        /* <DEDUP_REMOVED lines=12> */
.L_x_121:
[----:B------:R-:W-:Y:S05]  /*59b0*/  BSYNC B1 ;  /* 0x0000000000017941 */ /* 0x000fea0003800000 */
.L_x_120:
        /* <DEDUP_REMOVED lines=12> */
.L_x_123:
[----:B------:R-:W-:Y:S05]  /*5a80*/  BSYNC B1 ;  /* 0x0000000000017941 */ /* 0x000fea0003800000 */
.L_x_122:
        /* <DEDUP_REMOVED lines=12> */
.L_x_125:
[----:B------:R-:W-:Y:S05]  /*5b50*/  BSYNC B1 ;  /* 0x0000000000017941 */ /* 0x000fea0003800000 */
.L_x_124:
        /* <DEDUP_REMOVED lines=12> */
.L_x_127:
[----:B------:R-:W-:Y:S05]  /*5c20*/  BSYNC B1 ;  /* 0x0000000000017941 */ /* 0x000fea0003800000 */
.L_x_126:
        /* <DEDUP_REMOVED lines=12> */
.L_x_129:
[----:B------:R-:W-:Y:S05]  /*5cf0*/  BSYNC B1 ;  /* 0x0000000000017941 */ /* 0x000fea0003800000 */
.L_x_128:
        /* <DEDUP_REMOVED lines=12> */
.L_x_131:
[----:B------:R-:W-:Y:S05]  /*5dc0*/  BSYNC B1 ;  /* 0x0000000000017941 */ /* 0x000fea0003800000 */
.L_x_130:
        /* <DEDUP_REMOVED lines=12> */
.L_x_133:
[----:B------:R-:W-:Y:S05]  /*5e90*/  BSYNC B1 ;  /* 0x0000000000017941 */ /* 0x000fea0003800000 */
.L_x_132:
        /* <DEDUP_REMOVED lines=12> */
.L_x_135:
[----:B------:R-:W-:Y:S05]  /*5f60*/  BSYNC B1 ;  /* 0x0000000000017941 */ /* 0x000fea0003800000 */
.L_x_134:
        /* <DEDUP_REMOVED lines=12> */
.L_x_137:
[----:B------:R-:W-:Y:S05]  /*6030*/  BSYNC B1 ;  /* 0x0000000000017941 */ /* 0x000fea0003800000 */
.L_x_136:
        /* <DEDUP_REMOVED lines=12> */
.L_x_139:
[----:B------:R-:W-:Y:S05]  /*6100*/  BSYNC B1 ;  /* 0x0000000000017941 */ /* 0x000fea0003800000 */
.L_x_138:
        /* <DEDUP_REMOVED lines=12> */
.L_x_141:
[----:B------:R-:W-:Y:S05]  /*61d0*/  BSYNC B1 ;  /* 0x0000000000017941 */ /* 0x000fea0003800000 */
.L_x_140:
        /* <DEDUP_REMOVED lines=12> */
.L_x_143:
[----:B------:R-:W-:Y:S05]  /*62a0*/  BSYNC B1 ;  /* 0x0000000000017941 */ /* 0x000fea0003800000 */
.L_x_142:
        /* <DEDUP_REMOVED lines=12> */
.L_x_145:
[----:B------:R-:W-:Y:S05]  /*6370*/  BSYNC B1 ;  /* 0x0000000000017941 */ /* 0x000fea0003800000 */
.L_x_144:
        /* <DEDUP_REMOVED lines=12> */
.L_x_147:
[----:B------:R-:W-:Y:S05]  /*6440*/  BSYNC B1 ;  /* 0x0000000000017941 */ /* 0x000fea0003800000 */
.L_x_146:
        /* <DEDUP_REMOVED lines=12> */
.L_x_149:
[----:B------:R-:W-:Y:S05]  /*6510*/  BSYNC B1 ;  /* 0x0000000000017941 */ /* 0x000fea0003800000 */
.L_x_148:
        /* <DEDUP_REMOVED lines=12> */
.L_x_151:
[----:B------:R-:W-:Y:S05]  /*65e0*/  BSYNC B1 ;  /* 0x0000000000017941 */ /* 0x000fea0003800000 */
.L_x_150:
        /* <DEDUP_REMOVED lines=12> */
.L_x_153:
[----:B------:R-:W-:Y:S05]  /*66b0*/  BSYNC B1 ;  /* 0x0000000000017941 */ /* 0x000fea0003800000 */
.L_x_152:
        /* <DEDUP_REMOVED lines=12> */
.L_x_155:
[----:B------:R-:W-:Y:S05]  /*6780*/  BSYNC B1 ;  /* 0x0000000000017941 */ /* 0x000fea0003800000 */
.L_x_154:
        /* <DEDUP_REMOVED lines=12> */
.L_x_157:
[----:B------:R-:W-:Y:S05]  /*6850*/  BSYNC B1 ;  /* 0x0000000000017941 */ /* 0x000fea0003800000 */
.L_x_156:
        /* <DEDUP_REMOVED lines=12> */
.L_x_159:
[----:B------:R-:W-:Y:S05]  /*6920*/  BSYNC B1 ;  /* 0x0000000000017941 */ /* 0x000fea0003800000 */
.L_x_158:
        /* <DEDUP_REMOVED lines=12> */
.L_x_161:
[----:B------:R-:W-:Y:S05]  /*69f0*/  BSYNC B1 ;  /* 0x0000000000017941 */ /* 0x000fea0003800000 */
.L_x_160:
        /* <DEDUP_REMOVED lines=12> */
.L_x_163:
[----:B------:R-:W-:Y:S05]  /*6ac0*/  BSYNC B1 ;  /* 0x0000000000017941 */ /* 0x000fea0003800000 */
.L_x_162:
        /* <DEDUP_REMOVED lines=12> */
.L_x_165:
[----:B------:R-:W-:Y:S05]  /*6b90*/  BSYNC B1 ;  /* 0x0000000000017941 */ /* 0x000fea0003800000 */
.L_x_164:
[----:B-----5:R-:W-:Y:S01]  /*6ba0*/  LOP3.LUT R26, R26, 0xff, RZ, 0xc0, !PT ;  /* 0x000000ff1a1a7812 */ /* 0x020fe200078ec0ff */
[----:B------:R-:W-:Y:S01]  /*6bb0*/  BSSY B1, `(.L_x_166) ;  /* 0x000000b000017945 */ /* 0x000fe20003800000 */
[----:B------:R-:W-:Y:S02]  /*6bc0*/  ISETP.LT.OR P0, PT, R6, 0x7a, !P0 ;  /* 0x0000007a0600780c */ /* 0x000fe40004701670 */
[----:B------:R-:W-:-:S05]  /*6bd0*/  F2FP.F16.E4M3.UNPACK_B R26, R26 ;  /* 0x0000001aff1a723e */ /* 0x000fca00020006ff */
[----:B------:R-:W-:-:S05]  /*6be0*/  HADD2.F32 R26, -RZ, R26.H0_H0 ;  /* 0x2000001aff1a7230 */ /* 0x000fca0000004100 */
[----:B------:R-:W-:-:S04]  /*6bf0*/  FMUL R26, R26, R15 ;  /* 0x0000000f1a1a7220 */ /* 0x000fc80000400000 */
[----:B------:R-:W-:Y:S01]  /*6c00*/  FFMA R26, R23, R14, R26 ;  /* 0x0000000e171a7223 */ /* 0x000fe2000000001a */
[----:B------:R-:W-:-:S04]  /*6c10*/  PRMT R23, RZ, 0x7610, R23 ;  /* 0x00007610ff177816 */ /* 0x000fc80000000017 */
[----:B----4-:R-:W-:-:S05]  /*6c20*/  F2FP.SATFINITE.E4M3.F32.PACK_AB_MERGE_C R27, RZ, R26, RZ ;  /* 0x0000001aff1b723e */ /* 0x010fca00048070ff */
[----:B------:R4:W-:Y:S01]  /*6c30*/  @!P4 STG.E.U8 desc[UR20][R20.64+0x78], R27 ;  /* 0x0000781b1400c986 */ /* 0x0009e2000c101114 */
[----:B------:R-:W-:Y:S05]  /*6c40*/  @P0 BRA `(.L_x_167) ;  /* 0x0000000000040947 */ /* 0x000fea0003800000 */
[----:B------:R0:W5:Y:S02]  /*6c50*/  LDG.E.U8 R23, desc[UR20][R4.64+0x79] ;  /* 0x0000791404177981 */ /* 0x000164000c1e1100 */
.L_x_167:
[----:B------:R-:W-:Y:S05]  /*6c60*/  BSYNC B1 ;  /* 0x0000000000017941 */ /* 0x000fea0003800000 */
.L_x_166:
[----:B-----5:R-:W-:Y:S01]  /*6c70*/  LOP3.LUT R23, R23, 0xff, RZ, 0xc0, !PT ;  /* 0x000000ff17177812 */ /* 0x020fe200078ec0ff */
[----:B------:R-:W-:Y:S01]  /*6c80*/  BSSY B1, `(.L_x_168) ;  /* 0x000000b000017945 */ /* 0x000fe20003800000 */
[----:B------:R-:W-:Y:S02]  /*6c90*/  ISETP.LT.OR P3, PT, R6, 0x79, !P1 ;  /* 0x000000790600780c */ /* 0x000fe40004f61670 */
[----:B------:R-:W-:-:S05]  /*6ca0*/  F2FP.F16.E4M3.UNPACK_B R23, R23 ;  /* 0x00000017ff17723e */ /* 0x000fca00020006ff */
[----:B0-2---:R-:W-:-:S05]  /*6cb0*/  HADD2.F32 R4, -RZ, R23.H0_H0 ;  /* 0x20000017ff047230 */ /* 0x005fca0000004100 */
[----:B------:R-:W-:Y:S01]  /*6cc0*/  FMUL R5, R4, R15 ;  /* 0x0000000f04057220 */ /* 0x000fe20000400000 */
[----:B------:R-:W-:-:S03]  /*6cd0*/  PRMT R4, RZ, 0x7610, R4 ;  /* 0x00007610ff047816 */ /* 0x000fc60000000004 */
[----:B------:R-:W-:-:S05]  /*6ce0*/  FFMA R5, R22, R14, R5 ;  /* 0x0000000e16057223 */ /* 0x000fca0000000005 */
[----:B------:R-:W-:-:S05]  /*6cf0*/  F2FP.SATFINITE.E4M3.F32.PACK_AB_MERGE_C R5, RZ, R5, RZ ;  /* 0x00000005ff05723e */ /* 0x000fca00048070ff */
[----:B------:R0:W-:Y:S01]  /*6d00*/  @!P0 STG.E.U8 desc[UR20][R20.64+0x79], R5 ;  /* 0x0000790514008986 */ /* 0x0001e2000c101114 */
[----:B------:R-:W-:Y:S05]  /*6d10*/  @P3 BRA `(.L_x_169) ;  /* 0x0000000000043947 */ /* 0x000fea0003800000 */
[----:B------:R2:W5:Y:S02]  /*6d20*/  LDG.E.U8 R4, desc[UR20][R24.64+0x78] ;  /* 0x0000781418047981 */ /* 0x000564000c1e1100 */
.L_x_169:
[----:B------:R-:W-:Y:S05]  /*6d30*/  BSYNC B1 ;  /* 0x0000000000017941 */ /* 0x000fea0003800000 */
.L_x_168:
[----:B-----5:R-:W-:Y:S01]  /*6d40*/  LOP3.LUT R4, R4, 0xff, RZ, 0xc0, !PT ;  /* 0x000000ff04047812 */ /* 0x020fe200078ec0ff */
[----:B------:R-:W-:Y:S01]  /*6d50*/  BSSY B1, `(.L_x_170) ;  /* 0x000000b000017945 */ /* 0x000fe20003800000 */
[----:B------:R-:W-:Y:S02]  /*6d60*/  ISETP.LT.OR P1, PT, R6, 0x7a, !P1 ;  /* 0x0000007a0600780c */ /* 0x000fe40004f21670 */
[----:B------:R-:W-:-:S05]  /*6d70*/  F2FP.F16.E4M3.UNPACK_B R4, R4 ;  /* 0x00000004ff04723e */ /* 0x000fca00020006ff */
[----:B------:R-:W-:-:S05]  /*6d80*/  HADD2.F32 R4, -RZ, R4.H0_H0 ;  /* 0x20000004ff047230 */ /* 0x000fca0000004100 */
[----:B------:R-:W-:-:S04]  /*6d90*/  FMUL R4, R4, R15 ;  /* 0x0000000f04047220 */ /* 0x000fc80000400000 */
[----:B------:R-:W-:-:S05]  /*6da0*/  FFMA R4, R89, R14, R4 ;  /* 0x0000000e59047223 */ /* 0x000fca0000000004 */
[----:B0-----:R-:W-:Y:S02]  /*6db0*/  F2FP.SATFINITE.E4M3.F32.PACK_AB_MERGE_C R5, RZ, R4, RZ ;  /* 0x00000004ff05723e */ /* 0x001fe400048070ff */
[----:B------:R-:W-:-:S03]  /*6dc0*/  PRMT R4, RZ, 0x7610, R4 ;  /* 0x00007610ff047816 */ /* 0x000fc60000000004 */
[----:B------:R0:W-:Y:S01]  /*6dd0*/  @!P3 STG.E.U8 desc[UR20][R18.64+0x78], R5 ;  /* 0x000078051200b986 */ /* 0x0001e2000c101114 */
[----:B------:R-:W-:Y:S05]  /*6de0*/  @P1 BRA `(.L_x_171) ;  /* 0x0000000000041947 */ /* 0x000fea0003800000 */
[----:B------:R0:W5:Y:S02]  /*6df0*/  LDG.E.U8 R4, desc[UR20][R24.64+0x79] ;  /* 0x0000791418047981 */ /* 0x000164000c1e1100 */
.L_x_171:
[----:B------:R-:W-:Y:S05]  /*6e00*/  BSYNC B1 ;  /* 0x0000000000017941 */ /* 0x000fea0003800000 */
.L_x_170:
[----:B------:R-:W-:Y:S05]  /*6e10*/  @P1 BRA `(.L_x_172) ;  /* 0x0000001000281947 */ /* 0x000fea0003800000 */
[----:B-----5:R-:W-:-:S04]  /*6e20*/  LOP3.LUT R4, R4, 0xff, RZ, 0xc0, !PT ;  /* 0x000000ff04047812 */ /* 0x020fc800078ec0ff */
[----:B------:R-:W-:-:S05]  /*6e30*/  F2FP.F16.E4M3.UNPACK_B R4, R4 ;  /* 0x00000004ff04723e */ /* 0x000fca00020006ff */
[----:B------:R-:W-:-:S05]  /*6e40*/  HADD2.F32 R4, -RZ, R4.H0_H0 ;  /* 0x20000004ff047230 */ /* 0x000fca0000004100 */
[----:B0-----:R-:W-:-:S04]  /*6e50*/  FMUL R5, R4, R15 ;  /* 0x0000000f04057220 */ /* 0x001fc80000400000 */
[----:B------:R-:W-:-:S05]  /*6e60*/  FFMA R5, R88, R14, R5 ;  /* 0x0000000e58057223 */ /* 0x000fca0000000005 */
[----:B------:R-:W-:-:S05]  /*6e70*/  F2FP.SATFINITE.E4M3.F32.PACK_AB_MERGE_C R5, RZ, R5, RZ ;  /* 0x00000005ff05723e */ /* 0x000fca00048070ff */
[----:B------:R0:W-:Y:S01]  /*6e80*/  STG.E.U8 desc[UR20][R18.64+0x79], R5 ;  /* 0x0000790512007986 */ /* 0x0001e2000c101114 */
[----:B------:R-:W-:Y:S05]  /*6e90*/  BRA `(.L_x_172) ;  /* 0x0000001000087947 */ /* 0x000fea0003800000 */
.L_x_43:
[----:B------:R-:W-:Y:S01]  /*6ea0*/  ISETP.GE.AND P1, PT, R30, 0x1, PT ;  /* 0x000000011e00780c */ /* 0x000fe20003f26270 */
[-C--:B--2---:R-:W-:Y:S01]  /*6eb0*/  FMUL R151, R151, R14.reuse ;  /* 0x0000000e97977220 */ /* 0x084fe20000400000 */
[-C--:B------:R-:W-:Y:S01]  /*6ec0*/  FMUL R146, R146, R14.reuse ;  /* 0x0000000e92927220 */ /* 0x080fe20000400000 */
[----:B------:R-:W-:Y:S01]  /*6ed0*/  ISETP.GE.AND P0, PT, R30, 0x9, PT ;  /* 0x000000091e00780c */ /* 0x000fe20003f06270 */
[-C--:B------:R-:W-:Y:S01]  /*6ee0*/  FMUL R149, R149, R14.reuse ;  /* 0x0000000e95957220 */ /* 0x080fe20000400000 */
[----:B------:R-:W-:Y:S01]  /*6ef0*/  ISETP.LT.OR P4, PT, R6, 0x1, !P1 ;  /* 0x000000010600780c */ /* 0x000fe20004f81670 */
[-C--:B------:R-:W-:Y:S01]  /*6f00*/  FMUL R144, R144, R14.reuse ;  /* 0x0000000e90907220 */ /* 0x080fe20000400000 */
[----:B------:R-:W-:Y:S01]  /*6f10*/  ISETP.LT.OR P5, PT, R6, 0x2, !P1 ;  /* 0x000000020600780c */ /* 0x000fe20004fa1670 */
[-C--:B------:R-:W-:Y:S01]  /*6f20*/  FMUL R147, R147, R14.reuse ;  /* 0x0000000e93937220 */ /* 0x080fe20000400000 */
[----:B------:R-:W-:Y:S01]  /*6f30*/  F2FP.SATFINITE.E4M3.F32.PACK_AB_MERGE_C R151, RZ, R151, RZ ;  /* 0x00000097ff97723e */ /* 0x000fe200048070ff */
[----:B------:R-:W-:Y:S01]  /*6f40*/  FMUL R142, R142, R14 ;  /* 0x0000000e8e8e7220 */ /* 0x000fe20000400000 */
[----:B------:R-:W-:Y:S01]  /*6f50*/  F2FP.SATFINITE.E4M3.F32.PACK_AB_MERGE_C R5, RZ, R146, RZ ;  /* 0x00000092ff05723e */ /* 0x000fe200048070ff */
[-C--:B------:R-:W-:Y:S01]  /*6f60*/  FMUL R145, R145, R14.reuse ;  /* 0x0000000e91917220 */ /* 0x080fe20000400000 */
[----:B------:R-:W-:Y:S01]  /*6f70*/  ISETP.LT.OR P3, PT, R6, 0x1, !P0 ;  /* 0x000000010600780c */ /* 0x000fe20004761670 */
[-C--:B------:R-:W-:Y:S01]  /*6f80*/  FMUL R140, R140, R14.reuse ;  /* 0x0000000e8c8c7220 */ /* 0x080fe20000400000 */
[C---:B------:R-:W-:Y:S01]  /*6f90*/  ISETP.LT.OR P6, PT, R6.reuse, 0xa, !P1 ;  /* 0x0000000a0600780c */ /* 0x040fe20004fc1670 */
[-C--:B------:R-:W-:Y:S01]  /*6fa0*/  FMUL R143, R143, R14.reuse ;  /* 0x0000000e8f8f7220 */ /* 0x080fe20000400000 */
[----:B------:R-:W-:Y:S01]  /*6fb0*/  F2FP.SATFINITE.E4M3.F32.PACK_AB_MERGE_C R149, RZ, R149, RZ ;  /* 0x00000095ff95723e */ /* 0x000fe200048070ff */
[----:B------:R-:W-:Y:S01]  /*6fc0*/  @!P4 STG.E.U8 desc[UR20][R20.64], R151 ;  /* 0x000000971400c986 */ /* 0x000fe2000c101114 */
[----:B------:R-:W-:Y:S01]  /*6fd0*/  ISETP.LT.OR P4, PT, R6, 0x2, !P0 ;  /* 0x000000020600780c */ /* 0x000fe20004781670 */
[----:B------:R-:W-:Y:S01]  /*6fe0*/  FMUL R138, R138, R14 ;  /* 0x0000000e8a8a7220 */ /* 0x000fe20000400000 */
[----:B------:R-:W-:Y:S01]  /*6ff0*/  F2FP.SATFINITE.E4M3.F32.PACK_AB_MERGE_C R25, RZ, R144, RZ ;  /* 0x00000090ff19723e */ /* 0x000fe200048070ff */
[----:B------:R0:W-:Y:S01]  /*7000*/  @!P5 STG.E.U8 desc[UR20][R20.64+0x1], R5 ;  /* 0x000001051400d986 */ /* 0x0001e2000c101114 */
[C---:B------:R-:W-:Y:S01]  /*7010*/  ISETP.LT.OR P5, PT, R6.reuse, 0x9, !P1 ;  /* 0x000000090600780c */ /* 0x040fe20004fa1670 */
[-C--:B------:R-:W-:Y:S01]  /*7020*/  FMUL R141, R141, R14.reuse ;  /* 0x0000000e8d8d7220 */ /* 0x080fe20000400000 */
[----:B------:R-:W-:Y:S01]  /*7030*/  F2FP.SATFINITE.E4M3.F32.PACK_AB_MERGE_C R147, RZ, R147, RZ ;  /* 0x00000093ff93723e */ /* 0x000fe200048070ff */
[----:B------:R-:W-:Y:S01]  /*7040*/  @!P3 STG.E.U8 desc[UR20][R18.64], R149 ;  /* 0x000000951200b986 */ /* 0x000fe2000c101114 */
[----:B------:R-:W-:Y:S01]  /*7050*/  ISETP.LT.OR P3, PT, R6, 0x9, !P0 ;  /* 0x000000090600780c */ /* 0x000fe20004761670 */
[-C--:B------:R-:W-:Y:S01]  /*7060*/  FMUL R136, R136, R14.reuse ;  /* 0x0000000e88887220 */ /* 0x080fe20000400000 */
[----:B------:R-:W-:Y:S01]  /*7070*/  F2FP.SATFINITE.E4M3.F32.PACK_AB_MERGE_C R145, RZ, R145, RZ ;  /* 0x00000091ff91723e */ /* 0x000fe200048070ff */
[-C--:B------:R-:W-:Y:S01]  /*7080*/  FMUL R139, R139, R14.reuse ;  /* 0x0000000e8b8b7220 */ /* 0x080fe20000400000 */
[----:B------:R-:W-:Y:S01]  /*7090*/  F2FP.SATFINITE.E4M3.F32.PACK_AB_MERGE_C R143, RZ, R143, RZ ;  /* 0x0000008fff8f723e */ /* 0x000fe200048070ff */
[----:B------:R1:W-:Y:S01]  /*70a0*/  @!P4 STG.E.U8 desc[UR20][R18.64+0x1], R25 ;  /* 0x000001191200c986 */ /* 0x0003e2000c101114 */
[----:B------:R-:W-:Y:S01]  /*70b0*/  ISETP.LT.OR P4, PT, R6, 0xa, !P0 ;  /* 0x0000000a0600780c */ /* 0x000fe20004781670 */
[----:B------:R-:W-:Y:S01]  /*70c0*/  FMUL R134, R134, R14 ;  /* 0x0000000e86867220 */ /* 0x000fe20000400000 */
[----:B0-----:R-:W-:Y:S01]  /*70d0*/  F2FP.SATFINITE.E4M3.F32.PACK_AB_MERGE_C R5, RZ, R142, RZ ;  /* 0x0000008eff05723e */ /* 0x001fe200048070ff */
[----:B------:R-:W-:Y:S01]  /*70e0*/  @!P5 STG.E.U8 desc[UR20][R20.64+0x8], R147 ;  /* 0x000008931400d986 */ /* 0x000fe2000c101114 */
[C---:B------:R-:W-:Y:S01]  /*70f0*/  ISETP.LT.OR P5, PT, R6.reuse, 0x11, !P1 ;  /* 0x000000110600780c */ /* 0x040fe20004fa1670 */
[-C--:B------:R-:W-:Y:S01]  /*7100*/  FMUL R137, R137, R14.reuse ;  /* 0x0000000e89897220 */ /* 0x080fe20000400000 */
[----:B------:R-:W-:Y:S01]  /*7110*/  F2FP.SATFINITE.E4M3.F32.PACK_AB_MERGE_C R141, RZ, R141, RZ ;  /* 0x0000008dff8d723e */ /* 0x000fe200048070ff */
[----:B------:R0:W-:Y:S01]  /*7120*/  @!P6 STG.E.U8 desc[UR20][R20.64+0x9], R5 ;  /* 0x000009051400e986 */ /* 0x0001e2000c101114 */
[----:B------:R-:W-:Y:S01]  /*7130*/  ISETP.LT.OR P6, PT, R6, 0x12, !P1 ;  /* 0x000000120600780c */ /* 0x000fe20004fc1670 */
[----:B------:R-:W-:Y:S01]  /*7140*/  FMUL R132, R132, R14 ;  /* 0x0000000e84847220 */ /* 0x000fe20000400000 */
[----:B------:R-:W-:Y:S01]  /*7150*/  F2FP.SATFINITE.E4M3.F32.PACK_AB_MERGE_C R139, RZ, R139, RZ ;  /* 0x0000008bff8b723e */ /* 0x000fe200048070ff */
[----:B------:R-:W-:Y:S01]  /*7160*/  @!P3 STG.E.U8 desc[UR20][R18.64+0x8], R145 ;  /* 0x000008911200b986 */ /* 0x000fe2000c101114 */
[----:B-1----:R-:W-:Y:S01]  /*7170*/  F2FP.SATFINITE.E4M3.F32.PACK_AB_MERGE_C R25, RZ, R140, RZ ;  /* 0x0000008cff19723e */ /* 0x002fe200048070ff */
[-C--:B------:R-:W-:Y:S01]  /*7180*/  FMUL R135, R135, R14.reuse ;  /* 0x0000000e87877220 */ /* 0x080fe20000400000 */
[----:B------:R-:W-:Y:S01]  /*7190*/  ISETP.LT.OR P3, PT, R6, 0x11, !P0 ;  /* 0x000000110600780c */ /* 0x000fe20004761670 */
[-C--:B------:R-:W-:Y:S01]  /*71a0*/  FMUL R130, R130, R14.reuse ;  /* 0x0000000e82827220 */ /* 0x080fe20000400000 */
[----:B------:R-:W-:Y:S01]  /*71b0*/  F2FP.SATFINITE.E4M3.F32.PACK_AB_MERGE_C R137, RZ, R137, RZ ;  /* 0x00000089ff89723e */ /* 0x000fe200048070ff */
[----:B------:R1:W-:Y:S01]  /*71c0*/  @!P4 STG.E.U8 desc[UR20][R18.64+0x9], R25 ;  /* 0x000009191200c986 */ /* 0x0003e2000c101114 */
[C---:B------:R-:W-:Y:S01]  /*71d0*/  ISETP.LT.OR P4, PT, R6.reuse, 0x12, !P0 ;  /* 0x000000120600780c */ /* 0x040fe20004781670 */
[----:B------:R-:W-:Y:S01]  /*71e0*/  FMUL R133, R133, R14 ;  /* 0x0000000e85857220 */ /* 0x000fe20000400000 */
[----:B0-----:R-:W-:Y:S01]  /*71f0*/  F2FP.SATFINITE.E4M3.F32.PACK_AB_MERGE_C R5, RZ, R138, RZ ;  /* 0x0000008aff05723e */ /* 0x001fe200048070ff */
[----:B------:R-:W-:Y:S01]  /*7200*/  @!P5 STG.E.U8 desc[UR20][R20.64+0x10], R143 ;  /* 0x0000108f1400d986 */ /* 0x000fe2000c101114 */
[----:B------:R-:W-:Y:S01]  /*7210*/  ISETP.LT.OR P5, PT, R6, 0x19, !P1 ;  /* 0x000000190600780c */ /* 0x000fe20004fa1670 */
[-C--:B------:R-:W-:Y:S01]  /*7220*/  FMUL R128, R128, R14.reuse ;  /* 0x0000000e80807220 */ /* 0x080fe20000400000 */
[----:B------:R-:W-:Y:S01]  /*7230*/  F2FP.SATFINITE.E4M3.F32.PACK_AB_MERGE_C R135, RZ, R135, RZ ;  /* 0x00000087ff87723e */ /* 0x000fe200048070ff */
[----:B------:R0:W-:Y:S01]  /*7240*/  @!P6 STG.E.U8 desc[UR20][R20.64+0x11], R5 ;  /* 0x000011051400e986 */ /* 0x0001e2000c101114 */
[----:B------:R-:W-:Y:S01]  /*7250*/  ISETP.LT.OR P6, PT, R6, 0x1a, !P1 ;  /* 0x0000001a0600780c */ /* 0x000fe20004fc1670 */
[-C--:B------:R-:W-:Y:S01]  /*7260*/  FMUL R131, R131, R14.reuse ;  /* 0x0000000e83837220 */ /* 0x080fe20000400000 */
[----:B------:R-:W-:Y:S01]  /*7270*/  FMUL R126, R126, R14 ;  /* 0x0000000e7e7e7220 */ /* 0x000fe20000400000 */
[----:B-1----:R-:W-:Y:S01]  /*7280*/  F2FP.SATFINITE.E4M3.F32.PACK_AB_MERGE_C R25, RZ, R136, RZ ;  /* 0x00000088ff19723e */ /* 0x002fe200048070ff */
[----:B------:R-:W-:Y:S01]  /*7290*/  @!P3 STG.E.U8 desc[UR20][R18.64+0x10], R141 ;  /* 0x0000108d1200b986 */ /* 0x000fe2000c101114 */
[C---:B------:R-:W-:Y:S01]  /*72a0*/  ISETP.LT.OR P3, PT, R6.reuse, 0x19, !P0 ;  /* 0x000000190600780c */ /* 0x040fe20004761670 */
        /* <DEDUP_REMOVED lines=37> */
[-C--:B------:R-:W-:Y:S01]  /*7500*/  FMUL R114, R114, R14.reuse ;  /* 0x0000000e72727220 */ /* 0x080fe20000400000 */
        /* <DEDUP_REMOVED lines=81> */
[C---:B------:R-:W-:Y:S01]  /*7a20*/  ISETP.LT.OR P6, PT, R6.reuse, 0x52, !P1 ;  /* 0x000000520600780c */ /* 0x040fe20004fc1670 */
        /* <DEDUP_REMOVED lines=22> */
[----:B------:R-:W-:-:S02]  /*7b90*/  ISETP.LT.OR P3, PT, R6, 0x59, !P0 ;  /* 0x000000590600780c */ /* 0x000fc40004761670 */
[----:B------:R-:W-:Y:S01]  /*7ba0*/  F2FP.SATFINITE.E4M3.F32.PACK_AB_MERGE_C R93, RZ, R93, RZ ;  /* 0x0000005dff5d723e */ /* 0x000fe200048070ff */
[----:B------:R1:W-:Y:S01]  /*7bb0*/  @!P4 STG.E.U8 desc[UR20][R18.64+0x51], R25 ;  /* 0x000051191200c986 */ /* 0x0003e2000c101114 */
[C---:B------:R-:W-:Y:S02]  /*7bc0*/  ISETP.LT.OR P4, PT, R6.reuse, 0x5a, !P0 ;  /* 0x0000005a0600780c */ /* 0x040fe40004781670 */
[----:B0-----:R-:W-:Y:S01]  /*7bd0*/  F2FP.SATFINITE.E4M3.F32.PACK_AB_MERGE_C R5, RZ, R102, RZ ;  /* 0x00000066ff05723e */ /* 0x001fe200048070ff */
[----:B------:R-:W-:Y:S01]  /*7be0*/  @!P5 STG.E.U8 desc[UR20][R20.64+0x58], R107 ;  /* 0x0000586b1400d986 */ /* 0x000fe2000c101114 */
[C---:B------:R-:W-:Y:S02]  /*7bf0*/  ISETP.LT.OR P5, PT, R6.reuse, 0x61, !P1 ;  /* 0x000000610600780c */ /* 0x040fe40004fa1670 */
[----:B------:R-:W-:Y:S01]  /*7c00*/  F2FP.SATFINITE.E4M3.F32.PACK_AB_MERGE_C R23, RZ, R23, RZ ;  /* 0x00000017ff17723e */ /* 0x000fe200048070ff */
[----:B------:R0:W-:Y:S01]  /*7c10*/  @!P6 STG.E.U8 desc[UR20][R20.64+0x59], R5 ;  /* 0x000059051400e986 */ /* 0x0001e2000c101114 */
[----:B------:R-:W-:-:S02]  /*7c20*/  ISETP.LT.OR P6, PT, R6, 0x62, !P1 ;  /* 0x000000620600780c */ /* 0x000fc40004fc1670 */
[----:B------:R-:W-:Y:S01]  /*7c30*/  F2FP.SATFINITE.E4M3.F32.PACK_AB_MERGE_C R89, RZ, R89, RZ ;  /* 0x00000059ff59723e */ /* 0x000fe200048070ff */
[----:B------:R-:W-:Y:S01]  /*7c40*/  @!P3 STG.E.U8 desc[UR20][R18.64+0x58], R105 ;  /* 0x000058691200b986 */ /* 0x000fe2000c101114 */
[----:B-1----:R-:W-:Y:S02]  /*7c50*/  F2FP.SATFINITE.E4M3.F32.PACK_AB_MERGE_C R25, RZ, R100, RZ ;  /* 0x00000064ff19723e */ /* 0x002fe400048070ff */
[C---:B------:R-:W-:Y:S02]  /*7c60*/  ISETP.LT.OR P3, PT, R6.reuse, 0x61, !P0 ;  /* 0x000000610600780c */ /* 0x040fe40004761670 */
[----:B------:R-:W-:Y:S01]  /*7c70*/  F2FP.SATFINITE.E4M3.F32.PACK_AB_MERGE_C R27, RZ, R88, RZ ;  /* 0x00000058ff1b723e */ /* 0x000fe200048070ff */
[----:B------:R1:W-:Y:S01]  /*7c80*/  @!P4 STG.E.U8 desc[UR20][R18.64+0x59], R25 ;  /* 0x000059191200c986 */ /* 0x0003e2000c101114 */
[C---:B------:R-:W-:Y:S02]  /*7c90*/  ISETP.LT.OR P4, PT, R6.reuse, 0x62, !P0 ;  /* 0x000000620600780c */ /* 0x040fe40004781670 */
[----:B0-----:R-:W-:Y:S01]  /*7ca0*/  F2FP.SATFINITE.E4M3.F32.PACK_AB_MERGE_C R5, RZ, R98, RZ ;  /* 0x00000062ff05723e */ /* 0x001fe200048070ff */
[----:B------:R-:W-:Y:S01]  /*7cb0*/  @!P5 STG.E.U8 desc[UR20][R20.64+0x60], R101 ;  /* 0x000060651400d986 */ /* 0x000fe2000c101114 */
[----:B------:R-:W-:-:S03]  /*7cc0*/  ISETP.LT.OR P5, PT, R6, 0x69, !P1 ;  /* 0x000000690600780c */ /* 0x000fc60004fa1670 */
[----:B------:R0:W-:Y:S01]  /*7cd0*/  @!P6 STG.E.U8 desc[UR20][R20.64+0x61], R5 ;  /* 0x000061051400e986 */ /* 0x0001e2000c101114 */
[C---:B------:R-:W-:Y:S02]  /*7ce0*/  ISETP.LT.OR P6, PT, R6.reuse, 0x6a, !P1 ;  /* 0x0000006a0600780c */ /* 0x040fe40004fc1670 */
[----:B-1----:R-:W-:Y:S01]  /*7cf0*/  F2FP.SATFINITE.E4M3.F32.PACK_AB_MERGE_C R25, RZ, R96, RZ ;  /* 0x00000060ff19723e */ /* 0x002fe200048070ff */
[----:B------:R-:W-:Y:S01]  /*7d00*/  @!P3 STG.E.U8 desc[UR20][R18.64+0x60], R103 ;  /* 0x000060671200b986 */ /* 0x000fe2000c101114 */
[----:B------:R-:W-:-:S03]  /*7d10*/  ISETP.LT.OR P3, PT, R6, 0x69, !P0 ;  /* 0x000000690600780c */ /* 0x000fc60004761670 */
        /* <DEDUP_REMOVED lines=12> */
[C---:B------:R-:W-:Y:S01]  /*7de0*/  ISETP.LT.OR P1, PT, R6.reuse, 0x7a, !P1 ;  /* 0x0000007a0600780c */ /* 0x040fe20004f21670 */
[----:B------:R2:W-:Y:S01]  /*7df0*/  @!P5 STG.E.U8 desc[UR20][R20.64+0x70], R95 ;  /* 0x0000705f1400d986 */ /* 0x0005e2000c101114 */
[C---:B------:R-:W-:Y:S02]  /*7e00*/  ISETP.LT.OR P5, PT, R6.reuse, 0x72, !P0 ;  /* 0x000000720600780c */ /* 0x040fe400047a1670 */
[----:B0-----:R-:W-:Y:S01]  /*7e10*/  F2FP.SATFINITE.E4M3.F32.PACK_AB_MERGE_C R5, RZ, R90, RZ ;  /* 0x0000005aff05723e */ /* 0x001fe200048070ff */
[----:B------:R2:W-:Y:S01]  /*7e20*/  @!P6 STG.E.U8 desc[UR20][R20.64+0x71], R91 ;  /* 0x0000715b1400e986 */ /* 0x0005e2000c101114 */
[C---:B------:R-:W-:Y:S02]  /*7e30*/  ISETP.LT.OR P6, PT, R6.reuse, 0x79, !P0 ;  /* 0x000000790600780c */ /* 0x040fe400047c1670 */
[----:B------:R-:W-:Y:S01]  /*7e40*/  ISETP.LT.OR P0, PT, R6, 0x7a, !P0 ;  /* 0x0000007a0600780c */ /* 0x000fe20004701670 */
[----:B------:R2:W-:Y:S01]  /*7e50*/  @!P3 STG.E.U8 desc[UR20][R18.64+0x70], R93 ;  /* 0x0000705d1200b986 */ /* 0x0005e2000c101114 */
[----:B-1----:R-:W-:-:S05]  /*7e60*/  F2FP.SATFINITE.E4M3.F32.PACK_AB_MERGE_C R25, RZ, R22, RZ ;  /* 0x00000016ff19723e */ /* 0x002fca00048070ff */
[----:B------:R2:W-:Y:S04]  /*7e70*/  @!P5 STG.E.U8 desc[UR20][R18.64+0x71], R5 ;  /* 0x000071051200d986 */ /* 0x0005e8000c101114 */
[----:B------:R2:W-:Y:S04]  /*7e80*/  @!P4 STG.E.U8 desc[UR20][R20.64+0x78], R23 ;  /* 0x000078171400c986 */ /* 0x0005e8000c101114 */
[----:B------:R2:W-:Y:S04]  /*7e90*/  @!P1 STG.E.U8 desc[UR20][R20.64+0x79], R25 ;  /* 0x0000791914009986 */ /* 0x0005e8000c101114 */
[----:B------:R2:W-:Y:S04]  /*7ea0*/  @!P6 STG.E.U8 desc[UR20][R18.64+0x78], R89 ;  /* 0x000078591200e986 */ /* 0x0005e8000c101114 */
[----:B------:R2:W-:Y:S02]  /*7eb0*/  @!P0 STG.E.U8 desc[UR20][R18.64+0x79], R27 ;  /* 0x0000791b12008986 */ /* 0x0005e4000c101114 */
.L_x_172:
[----:B------:R-:W-:Y:S05]  /*7ec0*/  BSYNC B0 ;  /* 0x0000000000007941 */ /* 0x000fea0003800000 */
.L_x_42:
[C---:B------:R-:W-:Y:S01]  /*7ed0*/  LEA R2, P0, R8.reuse, R2, 0x1 ;  /* 0x0000000208027211 */ /* 0x040fe200078008ff */
[----:B------:R-:W-:Y:S01]  /*7ee0*/  ULDC.64 UR6, c[0x0][0x650] ;  /* 0x0001940000067ab9 */ /* 0x000fe20000000a00 */
[----:B-----5:R-:W-:Y:S01]  /*7ef0*/  IMAD.U32 R4, RZ, RZ, UR12 ;  /* 0x0000000cff047e24 */ /* 0x020fe2000f8e00ff */
[----:B0-2---:R-:W-:Y:S01]  /*7f00*/  PRMT R18, RZ, 0x7610, R18 ;  /* 0x00007610ff127816 */ /* 0x005fe20000000012 */
[----:B------:R-:W-:Y:S01]  /*7f10*/  IMAD.MOV.U32 R6, RZ, RZ, -0x1 ;  /* 0xffffffffff067424 */ /* 0x000fe200078e00ff */
[----:B------:R-:W-:Y:S01]  /*7f20*/  LEA.HI.X R3, R8, R3, R0, 0x1, P0 ;  /* 0x0000000308037211 */ /* 0x000fe200000f0c00 */
[----:B------:R0:W-:Y:S01]  /*7f30*/  SYNCS.ARRIVE.TRANS64.A1T0 RZ, [R4+UR22], RZ ;  /* 0x000000ff04ff79a7 */ /* 0x0001e20008100016 */
[----:B------:R-:W-:Y:S01]  /*7f40*/  ISETP.GE.U32.AND P0, PT, R2, UR6, PT ;  /* 0x0000000602007c0c */ /* 0x000fe2000bf06070 */
[----:B------:R-:W-:-:S03]  /*7f50*/  IMAD.MOV.U32 R5, RZ, RZ, -0x1 ;  /* 0xffffffffff057424 */ /* 0x000fc600078e00ff */
[----:B------:R-:W-:Y:S01]  /*7f60*/  ISETP.GE.U32.AND.EX P0, PT, R3, UR7, PT, P0 ;  /* 0x0000000703007c0c */ /* 0x000fe2000bf06100 */
[----:B0-----:R-:W-:-:S12]  /*7f70*/  IMAD.MOV.U32 R4, RZ, RZ, -0x1 ;  /* 0xffffffffff047424 */ /* 0x001fd800078e00ff */
[----:B------:R-:W-:Y:S05]  /*7f80*/  @P0 BRA `(.L_x_173) ;  /* 0x0000000400600947 */ /* 0x000fea0003800000 */
[----:B------:R-:W0:Y:S01]  /*7f90*/  S2R R28, SR_CTAID.X ;  /* 0x00000000001c7919 */ /* 0x000e220000002500 */
[----:B------:R-:W2:Y:S01]  /*7fa0*/  LDC.64 R22, c[0x0][0x628] ;  /* 0x00018a00ff167b82 */ /* 0x000ea20000000a00 */
[----:B------:R-:W-:Y:S01]  /*7fb0*/  ULDC UR6, c[0x0][0x150] ;  /* 0x0000540000067ab9 */ /* 0x000fe20000000800 */
[----:B-1--4-:R-:W-:Y:S01]  /*7fc0*/  IMAD.MOV.U32 R20, RZ, RZ, R2 ;  /* 0x000000ffff147224 */ /* 0x012fe200078e0002 */
[----:B------:R-:W1:Y:S01]  /*7fd0*/  S2R R30, SR_CTAID.Y ;  /* 0x00000000001e7919 */ /* 0x000e620000002600 */
[----:B------:R-:W-:-:S04]  /*7fe0*/  IMAD.MOV.U32 R21, RZ, RZ, R3 ;  /* 0x000000ffff157224 */ /* 0x000fc800078e0003 */
[----:B------:R-:W4:Y:S08]  /*7ff0*/  LDC R31, c[0x0][0x144] ;  /* 0x00005100ff1f7b82 */ /* 0x000f300000000800 */
[----:B------:R-:W1:Y:S08]  /*8000*/  LDC R6, c[0x0][0x630] ;  /* 0x00018c00ff067b82 */ /* 0x000e700000000800 */
[----:B------:R-:W1:Y:S01]  /*8010*/  LDC.64 R26, c[0x0][0x620] ;  /* 0x00018800ff1a7b82 */ /* 0x000e620000000a00 */
[----:B--2---:R-:W-:-:S04]  /*8020*/  ISETP.NE.U32.AND P0, PT, R22, RZ, PT ;  /* 0x000000ff1600720c */ /* 0x004fc80003f05070 */
[----:B------:R-:W-:Y:S02]  /*8030*/  ISETP.NE.AND.EX P0, PT, R23, RZ, PT, P0 ;  /* 0x000000ff1700720c */ /* 0x000fe40003f05300 */
[----:B0-----:R-:W-:-:S05]  /*8040*/  I2FP.F32.U32 R4, R28 ;  /* 0x0000001c00047245 */ /* 0x001fca0000201000 */
[----:B------:R-:W-:-:S04]  /*8050*/  FMUL R4, R4, UR6 ;  /* 0x0000000604047c20 */ /* 0x000fc80008400000 */
[----:B------:R0:W2:Y:S02]  /*8060*/  F2I.U32.TRUNC.NTZ R29, R4 ;  /* 0x00000004001d7305 */ /* 0x0000a4000020f000 */
[----:B----4-:R-:W-:Y:S05]  /*8070*/  @!P0 BRA `(.L_x_174) ;  /* 0x0000000000288947 */ /* 0x010fea0003800000 */
[----:B------:R-:W4:Y:S02]  /*8080*/  LDC R5, c[0x0][0x634] ;  /* 0x00018d00ff057b82 */ /* 0x000f240000000800 */
[----:B----4-:R-:W-:-:S05]  /*8090*/  IADD3 R21, P0, R2, R5, RZ ;  /* 0x0000000502157210 */ /* 0x010fca0007f1e0ff */
[----:B---3--:R-:W-:-:S04]  /*80a0*/  IMAD.X R25, RZ, RZ, R3, P0 ;  /* 0x000000ffff197224 */ /* 0x008fc800000e0603 */
[----:B0-----:R-:W-:-:S04]  /*80b0*/  IMAD.WIDE.U32 R4, R25, R22, RZ ;  /* 0x0000001619047225 */ /* 0x001fc800078e00ff */
[----:B------:R-:W-:-:S04]  /*80c0*/  IMAD.WIDE.U32 R18, P0, R21, R23, R4 ;  /* 0x0000001715127225 */ /* 0x000fc80007800004 */
[----:B------:R-:W-:-:S04]  /*80d0*/  IMAD.WIDE.U32 R4, R21, R22, RZ ;  /* 0x0000001615047225 */ /* 0x000fc800078e00ff */
[----:B------:R-:W-:Y:S01]  /*80e0*/  IMAD.X R21, RZ, RZ, RZ, P0 ;  /* 0x000000ffff157224 */ /* 0x000fe200000e06ff */
[----:B------:R-:W-:Y:S01]  /*80f0*/  IADD3 RZ, P0, R5, R18, RZ ;  /* 0x0000001205ff7210 */ /* 0x000fe20007f1e0ff */
[----:B------:R-:W-:-:S04]  /*8100*/  IMAD.MOV.U32 R20, RZ, RZ, R19 ;  /* 0x000000ffff147224 */ /* 0x000fc800078e0013 */
[----:B------:R-:W-:-:S08]  /*8110*/  IMAD.WIDE.U32.X R20, R25, R23, R20, P0 ;  /* 0x0000001719147225 */ /* 0x000fd000000e0414 */
.L_x_174:
[-CC-:B-1-3--:R-:W-:Y:S01]  /*8120*/  SHF.R.U64 R24, R20, R6.reuse, R21.reuse ;  /* 0x0000000614187219 */ /* 0x18afe20000001215 */
[----:B------:R-:W1:Y:S01]  /*8130*/  LDC.64 R34, c[0x0][0x640] ;  /* 0x00019000ff227b82 */ /* 0x000e620000000a00 */
[----:B0-----:R-:W-:Y:S01]  /*8140*/  SHF.R.U32.HI R4, RZ, R6, R21 ;  /* 0x00000006ff047219 */ /* 0x001fe20000011615 */
[----:B--2---:R-:W-:Y:S01]  /*8150*/  IMAD.MOV R29, RZ, RZ, -R29 ;  /* 0x000000ffff1d7224 */ /* 0x004fe200078e0a1d */
[----:B------:R-:W-:Y:S01]  /*8160*/  IADD3 R19, P0, RZ, -R24, RZ ;  /* 0x80000018ff137210 */ /* 0x000fe20007f1e0ff */
[----:B------:R-:W-:Y:S01]  /*8170*/  ULDC UR6, c[0x0][0x154] ;  /* 0x0000550000067ab9 */ /* 0x000fe20000000800 */
[----:B------:R-:W-:Y:S02]  /*8180*/  IMAD.MOV.U32 R21, RZ, RZ, 0x1 ;  /* 0x00000001ff157424 */ /* 0x000fe400078e00ff */
[----:B------:R-:W-:Y:S01]  /*8190*/  IMAD R29, R31, R29, R28 ;  /* 0x0000001d1f1d7224 */ /* 0x000fe200078e021c */
[----:B------:R-:W0:Y:S01]  /*81a0*/  LDC R18, c[0x0][0x618] ;  /* 0x00018600ff127b82 */ /* 0x000e220000000800 */
[----:B------:R-:W-:-:S04]  /*81b0*/  IMAD.X R5, RZ, RZ, ~R4, P0 ;  /* 0x000000ffff057224 */ /* 0x000fc800000e0e04 */
[-C--:B------:R-:W-:Y:S02]  /*81c0*/  IMAD R6, R5, R26.reuse, RZ ;  /* 0x0000001a05067224 */ /* 0x080fe400078e02ff */
[C---:B------:R-:W-:Y:S01]  /*81d0*/  IMAD.WIDE.U32 R4, R19.reuse, R26, R2 ;  /* 0x0000001a13047225 */ /* 0x040fe200078e0002 */
[----:B------:R-:W2:Y:S03]  /*81e0*/  LDC R20, c[0x0][0x608] ;  /* 0x00018200ff147b82 */ /* 0x000ea60000000800 */
[----:B------:R-:W-:Y:S01]  /*81f0*/  IMAD R19, R19, R27, R6 ;  /* 0x0000001b13137224 */ /* 0x000fe200078e0206 */
[----:B------:R-:W-:-:S03]  /*8200*/  I2FP.F32.U32 R6, R30 ;  /* 0x0000001e00067245 */ /* 0x000fc60000201000 */
[----:B------:R-:W-:Y:S01]  /*8210*/  IMAD.IADD R5, R5, 0x1, R19 ;  /* 0x0000000105057824 */ /* 0x000fe200078e0213 */
[----:B------:R-:W3:Y:S01]  /*8220*/  LDC R32, c[0x0][0x658] ;  /* 0x00019600ff207b82 */ /* 0x000ee20000000800 */
[----:B-1----:R-:W-:Y:S01]  /*8230*/  ISETP.NE.U32.AND P0, PT, R34, RZ, PT ;  /* 0x000000ff2200720c */ /* 0x002fe20003f05070 */
[----:B------:R-:W-:-:S03]  /*8240*/  IMAD.MOV.U32 R19, RZ, RZ, -0x1 ;  /* 0xffffffffff137424 */ /* 0x000fc600078e00ff */
[----:B------:R-:W-:-:S03]  /*8250*/  ISETP.NE.AND.EX P0, PT, R35, RZ, PT, P0 ;  /* 0x000000ff2300720c */ /* 0x000fc60003f05300 */
[----:B------:R-:W1:Y:S01]  /*8260*/  LDC R27, c[0x0][0x148] ;  /* 0x00005200ff1b7b82 */ /* 0x000e620000000800 */
[-CC-:B0-----:R-:W-:Y:S02]  /*8270*/  SHF.R.U64 R22, R4, R18.reuse, R5.reuse ;  /* 0x0000001204167219 */ /* 0x181fe40000001205 */
[----:B------:R-:W-:Y:S01]  /*8280*/  SHF.R.U32.HI R5, RZ, R18, R5 ;  /* 0x00000012ff057219 */ /* 0x000fe20000011605 */
[----:B------:R-:W-:-:S04]  /*8290*/  FMUL R18, R6, UR6 ;  /* 0x0000000606127c20 */ /* 0x000fc80008400000 */
[----:B------:R-:W0:Y:S01]  /*82a0*/  LDC R28, c[0x0][0x600] ;  /* 0x00018000ff1c7b82 */ /* 0x000e220000000800 */
[----:B------:R4:W0:Y:S01]  /*82b0*/  F2I.U32.TRUNC.NTZ R25, R18 ;  /* 0x0000001200197305 */ /* 0x000822000020f000 */
[-CC-:B--2---:R-:W-:Y:S02]  /*82c0*/  SHF.R.U64 R6, R22, R20.reuse, R5.reuse ;  /* 0x0000001416067219 */ /* 0x184fe40000001205 */
[----:B------:R-:W-:-:S04]  /*82d0*/  SHF.R.U32.HI R5, RZ, R20, R5 ;  /* 0x00000014ff057219 */ /* 0x000fc80000011605 */
[----:B------:R-:W2:Y:S01]  /*82e0*/  LDC R33, c[0x0][0x648] ;  /* 0x00019200ff217b82 */ /* 0x000ea20000000800 */
[-CC-:B---3--:R-:W-:Y:S02]  /*82f0*/  SHF.R.U64 R26, R6, R32.reuse, R5.reuse ;  /* 0x00000020061a7219 */ /* 0x188fe40000001205 */
[-C--:B------:R-:W-:Y:S02]  /*8300*/  SHF.L.U32 R19, R19, R32.reuse, RZ ;  /* 0x0000002013137219 */ /* 0x080fe400000006ff */
[-C--:B------:R-:W-:Y:S01]  /*8310*/  SHF.R.U32.HI R5, RZ, R32.reuse, R5 ;  /* 0x00000020ff057219 */ /* 0x080fe20000011605 */
[----:B------:R-:W-:Y:S01]  /*8320*/  IMAD.MOV.U32 R4, RZ, RZ, R26 ;  /* 0x000000ffff047224 */ /* 0x000fe200078e001a */
[----:B------:R-:W-:Y:S01]  /*8330*/  SHF.L.U32 R32, R21, R32, RZ ;  /* 0x0000002015207219 */ /* 0x000fe200000006ff */
[----:B------:R-:W3:Y:S01]  /*8340*/  LDC R36, c[0x0][0x638] ;  /* 0x00018e00ff247b82 */ /* 0x000ee20000000800 */
[----:B------:R-:W-:-:S07]  /*8350*/  LOP3.LUT R31, RZ, R19, RZ, 0x33, !PT ;  /* 0x00000013ff1f7212 */ /* 0x000fce00078e33ff */
[----:B------:R-:W0:Y:S01]  /*8360*/  LDC R37, c[0x0][0x610] ;  /* 0x00018400ff257b82 */ /* 0x000e220000000800 */
[----:B----4-:R-:W-:Y:S05]  /*8370*/  @!P0 BRA `(.L_x_175) ;  /* 0x0000000000288947 */ /* 0x010fea0003800000 */
[----:B------:R-:W4:Y:S02]  /*8380*/  LDC R21, c[0x0][0x64c] ;  /* 0x00019300ff157b82 */ /* 0x000f240000000800 */
[----:B----4-:R-:W-:-:S05]  /*8390*/  IADD3 R21, P0, R26, R21, RZ ;  /* 0x000000151a157210 */ /* 0x010fca0007f1e0ff */
        /* <DEDUP_REMOVED lines=8> */
.L_x_175:
[----:B--2---:R-:W-:Y:S01]  /*8420*/  SHF.R.U64 R4, R4, R33, R5 ;  /* 0x0000002104047219 */ /* 0x004fe20000001205 */
[----:B0-----:R-:W-:Y:S01]  /*8430*/  VIADD R21, R28, 0xffffffff ;  /* 0xffffffff1c157836 */ /* 0x001fe20000000000 */
[----:B------:R-:W-:Y:S01]  /*8440*/  LOP3.LUT R19, R6, R31, RZ, 0xc0, !PT ;  /* 0x0000001f06137212 */ /* 0x000fe200078ec0ff */
[----:B------:R-:W-:Y:S02]  /*8450*/  IMAD.MOV R25, RZ, RZ, -R25 ;  /* 0x000000ffff197224 */ /* 0x000fe400078e0a19 */
[----:B------:R-:W-:Y:S02]  /*8460*/  IMAD.MOV R5, RZ, RZ, -R4 ;  /* 0x000000ffff057224 */ /* 0x000fe400078e0a04 */
[----:B------:R-:W-:Y:S01]  /*8470*/  IMAD R6, R32, R4, R19 ;  /* 0x0000000420067224 */ /* 0x000fe200078e0213 */
[----:B------:R-:W-:Y:S01]  /*8480*/  LOP3.LUT R19, R22, R21, RZ, 0xc0, !PT ;  /* 0x0000001516137212 */ /* 0x000fe200078ec0ff */
[----:B-1----:R-:W-:Y:S02]  /*8490*/  @P2 IMAD R29, R27, R25, R30 ;  /* 0x000000191b1d2224 */ /* 0x002fe400078e021e */
[----:B---3--:R-:W-:-:S02]  /*84a0*/  IMAD R4, R5, R36, R26 ;  /* 0x0000002405047224 */ /* 0x008fc400078e021a */
[----:B------:R-:W-:Y:S02]  /*84b0*/  IMAD R6, R6, R37, R29 ;  /* 0x0000002506067224 */ /* 0x000fe400078e021d */
[----:B------:R-:W-:Y:S02]  /*84c0*/  IMAD R19, R4, R28, R19 ;  /* 0x0000001c04137224 */ /* 0x000fe400078e0213 */
[----:B------:R-:W-:Y:S02]  /*84d0*/  IMAD.MOV.U32 R18, RZ, RZ, 0x1 ;  /* 0x00000001ff127424 */ /* 0x000fe400078e00ff */
[----:B------:R-:W-:Y:S01]  /*84e0*/  IMAD.MOV.U32 R4, RZ, RZ, R24 ;  /* 0x000000ffff047224 */ /* 0x000fe200078e0018 */
[----:B------:R-:W-:Y:S02]  /*84f0*/  SEL R5, R19, R6, !P2 ;  /* 0x0000000613057207 */ /* 0x000fe40005000000 */
[----:B------:R-:W-:-:S07]  /*8500*/  SEL R6, R6, R19, !P2 ;  /* 0x0000001306067207 */ /* 0x000fce0005000000 */
.L_x_173:
[----:B------:R-:W-:Y:S02]  /*8510*/  LOP3.LUT P0, RZ, R18, 0xff, RZ, 0xc0, !PT ;  /* 0x000000ff12ff7812 */ /* 0x000fe4000780c0ff */
[----:B------:R-:W-:-:S11]  /*8520*/  LOP3.LUT R150, R150, 0x1, RZ, 0x3c, !PT ;  /* 0x0000000196967812 */ /* 0x000fd600078e3cff */
[----:B------:R-:W-:Y:S05]  /*8530*/  @P0 BRA `(.L_x_176) ;  /* 0xffffff9400540947 */ /* 0x000fea000383ffff */
[----:B------:R-:W-:Y:S05]  /*8540*/  EXIT ;  /* 0x000000000000794d */ /* 0x000fea0003800000 */
.L_x_18:
[----:B------:R-:W-:-:S08]  /*8550*/  ISETP.NE.AND P0, PT, R18, RZ, PT ;  /* 0x000000ff1200720c */ /* 0x000fd00003f05270 */
[----:B--23-5:R-:W0:-:S00]  /*8560*/  USETMAXREG.DEALLOC.CTAPOOL 0x28 ;  /* 0x00000028000079c8 */ /* 0x02ce0000080e0500 */
[----:B------:R-:W-:Y:S05]  /*8570*/  @P0 EXIT ;  /* 0x000000000000094d */ /* 0x000fea0003800000 */
[----:B0-----:R-:W-:Y:S01]  /*8580*/  LOP3.LUT P0, RZ, R20, 0xff, RZ, 0xc0, !PT ;  /* 0x000000ff14ff7812 */ /* 0x001fe2000780c0ff */
[----:B------:R-:W-:Y:S02]  /*8590*/  IMAD.MOV.U32 R12, RZ, RZ, 0x1 ;  /* 0x00000001ff0c7424 */ /* 0x000fe400078e00ff */
[----:B------:R-:W-:-:S10]  /*85a0*/  IMAD.MOV.U32 R13, RZ, RZ, RZ ;  /* 0x000000ffff0d7224 */ /* 0x000fd400078e00ff */
[----:B------:R-:W-:Y:S05]  /*85b0*/  @!P0 BRA `(.L_x_177) ;  /* 0x0000000c00308947 */ /* 0x000fea0003800000 */
[----:B------:R-:W0:Y:S01]  /*85c0*/  S2R R17, SR_CgaCtaId ;  /* 0x0000000000117919 */ /* 0x000e220000008800 */
[----:B------:R-:W-:Y:S01]  /*85d0*/  LOP3.LUT P0, RZ, R11, 0x1f, RZ, 0xc0, !PT ;  /* 0x0000001f0bff7812 */ /* 0x000fe2000780c0ff */
[----:B------:R-:W-:Y:S01]  /*85e0*/  ULDC UR5, c[0x0][0x658] ;  /* 0x0001960000057ab9 */ /* 0x000fe20000000800 */
[----:B------:R-:W-:Y:S01]  /*85f0*/  UMOV UR6, 0xffffffff ;  /* 0xffffffff00067882 */ /* 0x000fe20000000000 */
[----:B------:R-:W-:Y:S01]  /*8600*/  BSSY B0, `(.L_x_177) ;  /* 0x00000c7000007945 */ /* 0x000fe20003800000 */
[----:B------:R-:W-:Y:S01]  /*8610*/  USHF.L.U32 UR6, UR6, UR5, URZ ;  /* 0x0000000506067299 */ /* 0x000fe2000800063f */
[C---:B------:R-:W-:Y:S01]  /*8620*/  ISETP.NE.AND P3, PT, R10.reuse, RZ, PT ;  /* 0x000000ff0a00720c */ /* 0x040fe20003f65270 */
[----:B------:R-:W-:Y:S01]  /*8630*/  IMAD.MOV.U32 R15, RZ, RZ, 0x1 ;  /* 0x00000001ff0f7424 */ /* 0x000fe200078e00ff */
[----:B------:R-:W-:Y:S01]  /*8640*/  ISETP.NE.OR P0, PT, R10, RZ, !P0 ;  /* 0x000000ff0a00720c */ /* 0x000fe20004705670 */
[----:B------:R-:W-:Y:S01]  /*8650*/  IMAD.MOV.U32 R12, RZ, RZ, 0x1 ;  /* 0x00000001ff0c7424 */ /* 0x000fe200078e00ff */
[----:B------:R-:W-:Y:S01]  /*8660*/  LOP3.LUT R14, R7, 0x2, RZ, 0xfc, !PT ;  /* 0x00000002070e7812 */ /* 0x000fe200078efcff */
[----:B------:R-:W-:Y:S01]  /*8670*/  IMAD.MOV.U32 R13, RZ, RZ, RZ ;  /* 0x000000ffff0d7224 */ /* 0x000fe200078e00ff */
[----:B------:R-:W-:Y:S01]  /*8680*/  ULDC UR4, c[0x0][0x600] ;  /* 0x0001800000047ab9 */ /* 0x000fe20000000800 */
[----:B------:R-:W-:Y:S01]  /*8690*/  UMOV UR7, 0x1 ;  /* 0x0000000100077882 */ /* 0x000fe20000000000 */
[----:B------:R-:W-:-:S02]  /*86a0*/  UIADD3 UR22, UR13, 0x1, URZ ;  /* 0x000000010d167890 */ /* 0x000fc4000fffe03f */
[----:B------:R-:W-:Y:S02]  /*86b0*/  UIADD3 UR16, UR4, -0x1, URZ ;  /* 0xffffffff04107890 */ /* 0x000fe4000fffe03f */
[----:B------:R-:W-:Y:S02]  /*86c0*/  USHF.L.U32 UR18, UR7, UR5, URZ ;  /* 0x0000000507127299 */ /* 0x000fe4000800063f */
[----:B------:R-:W-:Y:S01]  /*86d0*/  ULOP3.LUT UR17, URZ, UR6, URZ, 0x33, !UPT ;  /* 0x000000063f117292 */ /* 0x000fe2000f8e333f */
[----:B------:R-:W-:Y:S01]  /*86e0*/  ULDC.64 UR20, c[0x0][0x198] ;  /* 0x0000660000147ab9 */ /* 0x000fe20000000a00 */
[C---:B0-----:R-:W-:Y:S02]  /*86f0*/  IMAD.SHL.U32 R16, R17.reuse, 0x40, RZ ;  /* 0x0000004011107824 */ /* 0x041fe400078e00ff */
[----:B------:R-:W-:-:S03]  /*8700*/  IMAD.SHL.U32 R17, R17, 0x800, RZ ;  /* 0x0000080011117824 */ /* 0x000fc600078e00ff */
[----:B------:R-:W-:Y:S02]  /*8710*/  LOP3.LUT R16, R16, 0x40, RZ, 0xc0, !PT ;  /* 0x0000004010107812 */ /* 0x000fe400078ec0ff */
[----:B------:R-:W-:-:S07]  /*8720*/  LOP3.LUT R17, R17, 0x800, RZ, 0xc0, !PT ;  /* 0x0000080011117812 */ /* 0x000fce00078ec0ff */
.L_x_189:
[----:B------:R-:W-:-:S03]  /*8730*/  UMOV UR4, 0xffffffff ;  /* 0xffffffff00047882 */ /* 0x000fc60000000000 */
[----:B------:R-:W-:Y:S05]  /*8740*/  BRA.DIV UR4, `(.L_x_178) ;  /* 0x0000002204907947 */ /* 0x000fea000b800000 */
[----:B------:R-:W-:-:S13]  /*8750*/  ELECT P1, URZ, PT ;  /* 0x00000000003f782f */ /* 0x000fda0003820000 */
.L_x_235:
[----:B------:R-:W0:Y:S01]  /*8760*/  LDC R10, c[0x0][0x28c] ;  /* 0x0000a300ff0a7b82 */ /* 0x000e220000000800 */
[----:B------:R-:W-:Y:S01]  /*8770*/  BSSY B1, `(.L_x_179) ;  /* 0x0000039000017945 */ /* 0x000fe20003800000 */
[----:B0-----:R-:W-:-:S13]  /*8780*/  ISETP.LT.OR P1, PT, R10, 0x1, !P1 ;  /* 0x000000010a00780c */ /* 0x001fda0004f21670 */
[----:B------:R-:W-:Y:S05]  /*8790*/  @P1 BRA `(.L_x_180) ;  /* 0x0000000000d81947 */ /* 0x000fea0003800000 */
[----:B------:R-:W-:Y:S02]  /*87a0*/  IMAD R18, R5, 0x80, R16 ;  /* 0x0000008005127824 */ /* 0x000fe400078e0210 */
[----:B------:R-:W-:Y:S02]  /*87b0*/  IMAD.SHL.U32 R19, R6, 0x40, RZ ;  /* 0x0000004006137824 */ /* 0x000fe400078e00ff */
[----:B------:R-:W-:Y:S02]  /*87c0*/  IMAD.MOV.U32 R20, RZ, RZ, RZ ;  /* 0x000000ffff147224 */ /* 0x000fe400078e00ff */
[----:B------:R-:W-:Y:S02]  /*87d0*/  IMAD.U32 R22, RZ, RZ, UR22 ;  /* 0x00000016ff167e24 */ /* 0x000fe4000f8e00ff */
[----:B------:R-:W-:Y:S02]  /*87e0*/  IMAD.MOV.U32 R5, RZ, RZ, R12 ;  /* 0x000000ffff057224 */ /* 0x000fe400078e000c */
[----:B------:R-:W-:-:S07]  /*87f0*/  IMAD.MOV.U32 R6, RZ, RZ, R13 ;  /* 0x000000ffff067224 */ /* 0x000fce00078e000d */
.L_x_184:
[----:B------:R-:W0:Y:S01]  /*8800*/  S2R R11, SR_CgaCtaId ;  /* 0x00000000000b7919 */ /* 0x000e220000008800 */
[----:B------:R-:W-:-:S04]  /*8810*/  MOV R10, 0x400 ;  /* 0x00000400000a7802 */ /* 0x000fc80000000f00 */
[----:B0-----:R-:W-:Y:S02]  /*8820*/  LEA R23, R11, R10, 0x18 ;  /* 0x0000000a0b177211 */ /* 0x001fe400078ec0ff */
[----:B------:R-:W-:Y:S01]  /*8830*/  SHF.L.U32 R10, R5, 0x1f, RZ ;  /* 0x0000001f050a7819 */ /* 0x000fe200000006ff */
[----:B------:R-:W0:Y:S02]  /*8840*/  @!P3 LDC R11, c[0x0][0x500] ;  /* 0x00014000ff0bbb82 */ /* 0x000e240000000800 */
[----:B------:R-:W-:-:S04]  /*8850*/  IMAD R21, R6, 0x8, R23 ;  /* 0x0000000806157824 */ /* 0x000fc800078e0217 */
[----:B------:R-:W1:Y:S02]  /*8860*/  SYNCS.PHASECHK.TRANS64.TRYWAIT P1, [R21+URZ+0x128], R10 ;  /* 0x0001280a150075a7 */ /* 0x000e64000802017f */
[----:B-1----:R-:W-:Y:S05]  /*8870*/  @!P1 BRA `(.L_x_181) ;  /* 0x0000002000649947 */ /* 0x002fea0003800000 */
.L_x_236:
[----:B-1----:R-:W-:Y:S01]  /*8880*/  PRMT R10, R14, 0x9910, RZ ;  /* 0x000099100e0a7816 */ /* 0x002fe200000000ff */
[----:B0-----:R0:W-:Y:S03]  /*8890*/  @!P3 SYNCS.ARRIVE.TRANS64 RZ, [R21+URZ], R11 ;  /* 0x0000000b15ffb9a7 */ /* 0x0011e6000800003f */
[----:B------:R-:W-:-:S13]  /*88a0*/  ISETP.NE.AND P1, PT, R10, 0x2, PT ;  /* 0x000000020a00780c */ /* 0x000fda0003f25270 */
[----:B0-----:R-:W-:Y:S05]  /*88b0*/  @P1 BRA `(.L_x_182) ;  /* 0x0000000000041947 */ /* 0x001fea0003800000 */
[----:B------:R-:W-:Y:S01]  /*88c0*/  BPT.TRAP 0x1 ;  /* 0x000000040000795c */ /* 0x000fe20000300000 */
.L_x_182:
[----:B------:R-:W-:Y:S05]  /*88d0*/  @P0 BRA `(.L_x_183) ;  /* 0x0000000000040947 */ /* 0x000fea0003800000 */
[----:B------:R-:W-:Y:S01]  /*88e0*/  BPT.TRAP 0x1 ;  /* 0x000000040000795c */ /* 0x000fe20000300000 */
.L_x_183:
[----:B------:R-:W-:Y:S01]  /*88f0*/  R2UR UR15, R23 ;  /* 0x00000000170f72ca */ /* 0x000fe200000e0000 */
[C---:B------:R-:W-:Y:S01]  /*8900*/  IMAD R23, R6.reuse, 0x800, R23 ;  /* 0x0000080006177824 */ /* 0x040fe200078e0217 */
[----:B------:R-:W-:Y:S01]  /*8910*/  R2UR UR9, R21 ;  /* 0x00000000150972ca */ /* 0x000fe200000e0000 */
[----:B------:R-:W-:Y:S01]  /*8920*/  IMAD R10, R6, 0x1000, R17 ;  /* 0x00001000060a7824 */ /* 0x000fe200078e0211 */
[----:B------:R-:W-:Y:S01]  /*8930*/  UIADD3 UR4, UP0, UR20, 0xf0, URZ ;  /* 0x000000f014047890 */ /* 0x000fe2000ff1e03f */
[----:B------:R-:W-:Y:S01]  /*8940*/  VIADD R22, R22, 0xffffffff ;  /* 0xffffffff16167836 */ /* 0x000fe20000000000 */
[----:B------:R-:W-:Y:S01]  /*8950*/  R2UR UR5, R23 ;  /* 0x00000000170572ca */ /* 0x000fe200000e0000 */
[----:B------:R-:W-:Y:S01]  /*8960*/  UIADD3 UR24, UP1, UR20, 0x1f0, URZ ;  /* 0x000001f014187890 */ /* 0x000fe2000ff3e03f */
[----:B------:R-:W-:Y:S01]  /*8970*/  R2UR UR8, R10 ;  /* 0x000000000a0872ca */ /* 0x000fe200000e0000 */
[----:B------:R-:W-:Y:S01]  /*8980*/  VIADD R6, R6, 0x1 ;  /* 0x0000000106067836 */ /* 0x000fe20000000000 */
[----:B------:R-:W-:Y:S01]  /*8990*/  R2UR UR11, R19 ;  /* 0x00000000130b72ca */ /* 0x000fe200000e0000 */
[----:B------:R-:W-:Y:S01]  /*89a0*/  UIADD3.X UR25, URZ, UR21, URZ, UP1, !UPT ;  /* 0x000000153f197290 */ /* 0x000fe20008ffe43f */
[----:B------:R-:W-:Y:S01]  /*89b0*/  R2UR UR10, R20 ;  /* 0x00000000140a72ca */ /* 0x000fe200000e0000 */
[----:B------:R-:W-:Y:S01]  /*89c0*/  UMOV UR6, 0x0 ;  /* 0x0000000000067882 */ /* 0x000fe20000000000 */
[----:B------:R-:W-:Y:S01]  /*89d0*/  R2UR UR12, R4 ;  /* 0x00000000040c72ca */ /* 0x000fe200000e0000 */
[----:B------:R-:W-:Y:S01]  /*89e0*/  UMOV UR7, 0x10000000 ;  /* 0x1000000000077882 */ /* 0x000fe20000000000 */
[----:B------:R-:W-:Y:S01]  /*89f0*/  R2UR UR19, R18 ;  /* 0x00000000121372ca */ /* 0x000fe200000e0000 */
[----:B------:R-:W-:Y:S01]  /*8a00*/  UMOV UR23, 0x30000 ;  /* 0x0003000000177882 */ /* 0x000fe20000000000 */
[----:B------:R-:W-:Y:S01]  /*8a10*/  ISETP.GT.AND P4, PT, R22, 0x1, PT ;  /* 0x000000011600780c */ /* 0x000fe20003f84270 */
[----:B------:R-:W-:Y:S01]  /*8a20*/  UIADD3 UR14, UR5, 0x380, URZ ;  /* 0x00000380050e7890 */ /* 0x000fe2000fffe03f */
[----:B------:R-:W-:Y:S01]  /*8a30*/  ISETP.NE.AND P1, PT, R6, 0x25, PT ;  /* 0x000000250600780c */ /* 0x000fe20003f25270 */
[----:B------:R-:W-:Y:S01]  /*8a40*/  UIADD3.X UR5, URZ, UR21, URZ, UP0, !UPT ;  /* 0x000000153f057290 */ /* 0x000fe200087fe43f */
[----:B------:R-:W-:Y:S01]  /*8a50*/  VIADD R20, R20, 0x20 ;  /* 0x0000002014147836 */ /* 0x000fe20000000000 */
[----:B------:R-:W-:Y:S01]  /*8a60*/  UIADD3 UR15, UR15, 0x12b80, UR8 ;  /* 0x00012b800f0f7890 */ /* 0x000fe2000fffe008 */
[----:B------:R-:W-:-:S02]  /*8a70*/  SEL R10, RZ, 0x1, P1 ;  /* 0x00000001ff0a7807 */ /* 0x000fc40000800000 */
[----:B------:R-:W-:Y:S01]  /*8a80*/  UMOV UR8, UR14 ;  /* 0x0000000e00087c82 */ /* 0x000fe20008000000 */
[----:B------:R-:W-:Y:S02]  /*8a90*/  SEL R6, R6, RZ, P1 ;  /* 0x000000ff06067207 */ /* 0x000fe40000800000 */
[----:B------:R-:W-:Y:S01]  /*8aa0*/  LOP3.LUT R5, R5, R10, RZ, 0x3c, !PT ;  /* 0x0000000a05057212 */ /* 0x000fe200078e3cff */
[----:B------:R0:W-:Y:S02]  /*8ab0*/  UTMALDG.3D [UR8], [UR4], desc[UR6] ;  /* 0x00000608040075b4 */ /* 0x0001e40008011000 */
[----:B0-----:R-:W-:Y:S01]  /*8ac0*/  UMOV UR11, UR19 ;  /* 0x00000013000b7c82 */ /* 0x001fe20008000000 */
[----:B------:R-:W-:Y:S02]  /*8ad0*/  UMOV UR8, UR15 ;  /* 0x0000000f00087c82 */ /* 0x000fe40008000000 */
[----:B------:R0:W-:Y:S02]  /*8ae0*/  UTMALDG.3D.MULTICAST [UR8], [UR24], UR23, desc[UR6] ;  /* 0x00000608180073b4 */ /* 0x0001e40008011817 */
[----:B0-----:R-:W-:Y:S05]  /*8af0*/  @P4 BRA `(.L_x_184) ;  /* 0xfffffffc00404947 */ /* 0x001fea000383ffff */
.L_x_180:
[----:B------:R-:W-:Y:S05]  /*8b00*/  BSYNC B1 ;  /* 0x0000000000017941 */ /* 0x000fea0003800000 */
.L_x_179:
[----:B------:R-:W-:Y:S01]  /*8b10*/  LOP3.LUT P5, RZ, R15, 0xff, RZ, 0xc0, !PT ;  /* 0x000000ff0fff7812 */ /* 0x000fe200078ac0ff */
[----:B------:R-:W-:Y:S01]  /*8b20*/  VIADD R6, R13, UR13 ;  /* 0x0000000d0d067c36 */ /* 0x000fe20008000000 */
[----:B------:R-:W-:Y:S02]  /*8b30*/  UISETP.GE.U32.AND UP0, UPT, UR13, 0x25, UPT ;  /* 0x000000250d00788c */ /* 0x000fe4000bf06070 */
[----:B------:R-:W-:Y:S01]  /*8b40*/  IMAD.U32 R13, RZ, RZ, UR13 ;  /* 0x0000000dff0d7e24 */ /* 0x000fe2000f8e00ff */
[----:B------:R-:W-:Y:S01]  /*8b50*/  ULDC.64 UR4, c[0x0][0x650] ;  /* 0x0001940000047ab9 */ /* 0x000fe20000000a00 */
[C---:B------:R-:W-:Y:S01]  /*8b60*/  IMAD.WIDE.U32 R4, R6.reuse, -0x45306eb3, RZ ;  /* 0xbacf914d06047825 */ /* 0x040fe200078e00ff */
[C---:B------:R-:W-:Y:S01]  /*8b70*/  ISETP.GT.U32.AND P1, PT, R6.reuse, 0x24, PT ;  /* 0x000000240600780c */ /* 0x040fe20003f24070 */
[----:B------:R-:W-:Y:S01]  /*8b80*/  BSSY B1, `(.L_x_185) ;  /* 0x000006c000017945 */ /* 0x000fe20003800000 */
[----:B------:R-:W-:Y:S01]  /*8b90*/  PLOP3.LUT P4, PT, PT, PT, UP0, 0x80, 0x0 ;  /* 0x000000000000781c */ /* 0x000fe20003f8f008 */
[----:B------:R-:W-:Y:S01]  /*8ba0*/  IMAD.IADD R4, R6, 0x1, -R5 ;  /* 0x0000000106047824 */ /* 0x000fe200078e0a05 */
[----:B------:R-:W-:-:S02]  /*8bb0*/  ISETP.LT.U32.AND P1, PT, R13, 0x25, P1 ;  /* 0x000000250d00780c */ /* 0x000fc40000f21070 */
[----:B------:R-:W-:Y:S01]  /*8bc0*/  PRMT R15, RZ, 0x7610, R15 ;  /* 0x00007610ff0f7816 */ /* 0x000fe2000000000f */
[----:B------:R-:W0:Y:S01]  /*8bd0*/  @P5 S2R R11, SR_CgaCtaId ;  /* 0x00000000000b5919 */ /* 0x000e220000008800 */
[----:B------:R-:W-:Y:S02]  /*8be0*/  @P5 MOV R10, 0x400 ;  /* 0x00000400000a5802 */ /* 0x000fe40000000f00 */
[----:B------:R-:W-:Y:S01]  /*8bf0*/  LEA.HI R4, R4, R5, RZ, 0x1f ;  /* 0x0000000504047211 */ /* 0x000fe200078ff8ff */
[----:B------:R-:W-:-:S03]  /*8c00*/  IMAD.MOV.U32 R5, RZ, RZ, -0x1 ;  /* 0xffffffffff057424 */ /* 0x000fc600078e00ff */
[----:B------:R-:W-:Y:S01]  /*8c10*/  SHF.R.U32.HI R13, RZ, 0x5, R4 ;  /* 0x00000005ff0d7819 */ /* 0x000fe20000011604 */
[----:B------:R-:W-:Y:S01]  /*8c20*/  IMAD.MOV.U32 R4, RZ, RZ, -0x1 ;  /* 0xffffffffff047424 */ /* 0x000fe200078e00ff */
[----:B0-----:R-:W-:Y:S02]  /*8c30*/  @P5 LEA R10, R11, R10, 0x18 ;  /* 0x0000000a0b0a5211 */ /* 0x001fe400078ec0ff */
[----:B------:R-:W-:Y:S02]  /*8c40*/  SEL R11, RZ, 0x1, !P1 ;  /* 0x00000001ff0b7807 */ /* 0x000fe40004800000 */
[----:B------:R-:W-:Y:S01]  /*8c50*/  IADD3 R2, P1, R2, R8, RZ ;  /* 0x0000000802027210 */ /* 0x000fe20007f3e0ff */
[----:B------:R0:W-:Y:S01]  /*8c60*/  @P5 SYNCS.ARRIVE.TRANS64.A1T0 RZ, [R10+URZ+0x288], RZ ;  /* 0x000288ff0aff59a7 */ /* 0x0001e2000810003f */
[----:B------:R-:W-:-:S03]  /*8c70*/  LOP3.LUT R12, R12, R11, RZ, 0x3c, !PT ;  /* 0x0000000b0c0c7212 */ /* 0x000fc600078e3cff */
[----:B------:R-:W-:Y:S01]  /*8c80*/  IMAD.X R3, R3, 0x1, R0, P1 ;  /* 0x0000000103037824 */ /* 0x000fe200008e0600 */
[----:B------:R-:W-:Y:S02]  /*8c90*/  ISETP.GE.U32.AND P1, PT, R2, UR4, PT ;  /* 0x0000000402007c0c */ /* 0x000fe4000bf26070 */
[----:B------:R-:W-:Y:S01]  /*8ca0*/  @P4 LOP3.LUT R12, R12, 0x1, R13, 0x78, !PT ;  /* 0x000000010c0c4812 */ /* 0x000fe200078e780d */
[----:B------:R-:W-:Y:S01]  /*8cb0*/  IMAD R13, R13, -0x25, R6 ;  /* 0xffffffdb0d0d7824 */ /* 0x000fe200078e0206 */
[----:B------:R-:W-:Y:S01]  /*8cc0*/  ISETP.GE.U32.AND.EX P1, PT, R3, UR5, PT, P1 ;  /* 0x0000000503007c0c */ /* 0x000fe2000bf26110 */
[----:B------:R-:W-:Y:S01]  /*8cd0*/  IMAD.MOV.U32 R6, RZ, RZ, -0x1 ;  /* 0xffffffffff067424 */ /* 0x000fe200078e00ff */
[----:B0-----:R-:W-:-:S11]  /*8ce0*/  PRMT R10, RZ, 0x7610, R10 ;  /* 0x00007610ff0a7816 */ /* 0x001fd6000000000a */
[----:B------:R-:W-:Y:S05]  /*8cf0*/  @P1 BRA `(.L_x_186) ;  /* 0x0000000400501947 */ /* 0x000fea0003800000 */
[----:B------:R-:W0:Y:S01]  /*8d00*/  S2R R6, SR_CTAID.X ;  /* 0x0000000000067919 */ /* 0x000e220000002500 */
[----:B------:R-:W-:Y:S01]  /*8d10*/  ULDC.64 UR4, c[0x0][0x628] ;  /* 0x00018a0000047ab9 */ /* 0x000fe20000000a00 */
[----:B------:R-:W-:Y:S01]  /*8d20*/  ULDC UR7, c[0x0][0x630] ;  /* 0x00018c0000077ab9 */ /* 0x000fe20000000800 */
[----:B------:R-:W-:Y:S01]  /*8d30*/  ISETP.NE.U32.AND P1, PT, RZ, UR4, PT ;  /* 0x00000004ff007c0c */ /* 0x000fe2000bf25070 */
[----:B------:R-:W1:Y:S01]  /*8d40*/  S2R R19, SR_CTAID.Y ;  /* 0x0000000000137919 */ /* 0x000e620000002600 */
[----:B------:R-:W-:Y:S01]  /*8d50*/  ULDC UR8, c[0x0][0x150] ;  /* 0x0000540000087ab9 */ /* 0x000fe20000000800 */
[----:B------:R-:W-:Y:S01]  /*8d60*/  IMAD.MOV.U32 R4, RZ, RZ, R2 ;  /* 0x000000ffff047224 */ /* 0x000fe200078e0002 */
[----:B------:R-:W-:Y:S01]  /*8d70*/  ISETP.NE.AND.EX P1, PT, RZ, UR5, PT, P1 ;  /* 0x00000005ff007c0c */ /* 0x000fe2000bf25310 */
[----:B------:R-:W-:Y:S01]  /*8d80*/  IMAD.MOV.U32 R5, RZ, RZ, R3 ;  /* 0x000000ffff057224 */ /* 0x000fe200078e0003 */
[----:B0-----:R-:W-:-:S11]  /*8d90*/  I2FP.F32.U32 R20, R6 ;  /* 0x0000000600147245 */ /* 0x001fd60000201000 */
[----:B------:R-:W-:Y:S05]  /*8da0*/  @!P1 BRA `(.L_x_187) ;  /* 0x0000000000289947 */ /* 0x000fea0003800000 */
[----:B------:R-:W-:Y:S02]  /*8db0*/  ULDC UR6, c[0x0][0x634] ;  /* 0x00018d0000067ab9 */ /* 0x000fe40000000800 */
[----:B------:R-:W-:-:S05]  /*8dc0*/  IADD3 R5, P1, R2, UR6, RZ ;  /* 0x0000000602057c10 */ /* 0x000fca000ff3e0ff */
[----:B------:R-:W-:-:S04]  /*8dd0*/  IMAD.X R21, RZ, RZ, R3, P1 ;  /* 0x000000ffff157224 */ /* 0x000fc800008e0603 */
[----:B------:R-:W-:-:S04]  /*8de0*/  IMAD.WIDE.U32 R10, R21, UR4, RZ ;  /* 0x00000004150a7c25 */ /* 0x000fc8000f8e00ff */
[----:B------:R-:W-:-:S04]  /*8df0*/  IMAD.WIDE.U32 R10, P1, R5, UR5, R10 ;  /* 0x00000005050a7c25 */ /* 0x000fc8000f82000a */
[----:B------:R-:W-:-:S04]  /*8e00*/  IMAD.WIDE.U32 R4, R5, UR4, RZ ;  /* 0x0000000405047c25 */ /* 0x000fc8000f8e00ff */
[----:B------:R-:W-:Y:S01]  /*8e10*/  IMAD.MOV.U32 R4, RZ, RZ, R11 ;  /* 0x000000ffff047224 */ /* 0x000fe200078e000b */
[----:B------:R-:W-:Y:S01]  /*8e20*/  IADD3 RZ, P4, R5, R10, RZ ;  /* 0x0000000a05ff7210 */ /* 0x000fe20007f9e0ff */
[----:B------:R-:W-:-:S04]  /*8e30*/  IMAD.X R5, RZ, RZ, RZ, P1 ;  /* 0x000000ffff057224 */ /* 0x000fc800008e06ff */
[----:B------:R-:W-:-:S08]  /*8e40*/  IMAD.WIDE.U32.X R4, R21, UR5, R4, P4 ;  /* 0x0000000515047c25 */ /* 0x000fd0000a0e0404 */
.L_x_187:
[--C-:B------:R-:W-:Y:S01]  /*8e50*/  SHF.R.U64 R18, R4, UR7, R5.reuse ;  /* 0x0000000704127c19 */ /* 0x100fe20008001205 */
[----:B------:R-:W-:Y:S01]  /*8e60*/  FMUL R20, R20, UR8 ;  /* 0x0000000814147c20 */ /* 0x000fe20008400000 */
[----:B------:R-:W0:Y:S01]  /*8e70*/  LDC R21, c[0x0][0x144] ;  /* 0x00005100ff157b82 */ /* 0x000e220000000800 */
[----:B-1----:R-:W-:Y:S01]  /*8e80*/  I2FP.F32.U32 R10, R19 ;  /* 0x00000013000a7245 */ /* 0x002fe20000201000 */
[----:B------:R-:W-:Y:S01]  /*8e90*/  ULDC UR6, c[0x0][0x154] ;  /* 0x0000550000067ab9 */ /* 0x000fe20000000800 */
[----:B------:R-:W-:Y:S01]  /*8ea0*/  SHF.R.U32.HI R4, RZ, UR7, R5 ;  /* 0x00000007ff047c19 */ /* 0x000fe20008011605 */
[----:B------:R-:W-:Y:S01]  /*8eb0*/  ULDC.64 UR4, c[0x0][0x620] ;  /* 0x0001880000047ab9 */ /* 0x000fe20000000a00 */
[----:B------:R-:W-:Y:S01]  /*8ec0*/  IADD3 R5, P1, RZ, -R18, RZ ;  /* 0x80000012ff057210 */ /* 0x000fe20007f3e0ff */
[----:B------:R-:W1:Y:S01]  /*8ed0*/  F2I.U32.TRUNC.NTZ R20, R20 ;  /* 0x0000001400147305 */ /* 0x000e62000020f000 */
[----:B------:R-:W-:Y:S01]  /*8ee0*/  FMUL R10, R10, UR6 ;  /* 0x000000060a0a7c20 */ /* 0x000fe20008400000 */
[----:B------:R-:W2:Y:S01]  /*8ef0*/  LDC R22, c[0x0][0x148] ;  /* 0x00005200ff167b82 */ /* 0x000ea20000000800 */
[----:B------:R-:W-:Y:S01]  /*8f00*/  ULDC.64 UR6, c[0x0][0x640] ;  /* 0x0001900000067ab9 */ /* 0x000fe20000000a00 */
[----:B------:R-:W-:Y:S01]  /*8f10*/  IMAD.X R4, RZ, RZ, ~R4, P1 ;  /* 0x000000ffff047224 */ /* 0x000fe200008e0e04 */
[----:B------:R-:W-:-:S03]  /*8f20*/  ISETP.NE.U32.AND P1, PT, RZ, UR6, PT ;  /* 0x00000006ff007c0c */ /* 0x000fc6000bf25070 */
[----:B------:R-:W-:Y:S01]  /*8f30*/  IMAD R4, R4, UR4, RZ ;  /* 0x0000000404047c24 */ /* 0x000fe2000f8e02ff */
[----:B------:R-:W3:Y:S01]  /*8f40*/  F2I.U32.TRUNC.NTZ R10, R10 ;  /* 0x0000000a000a7305 */ /* 0x000ee2000020f000 */
[----:B------:R-:W-:Y:S02]  /*8f50*/  ISETP.NE.AND.EX P1, PT, RZ, UR7, PT, P1 ;  /* 0x00000007ff007c0c */ /* 0x000fe4000bf25310 */
[C---:B------:R-:W-:Y:S02]  /*8f60*/  IMAD R11, R5.reuse, UR5, R4 ;  /* 0x00000005050b7c24 */ /* 0x040fe4000f8e0204 */
[----:B------:R-:W-:Y:S01]  /*8f70*/  IMAD.WIDE.U32 R4, R5, UR4, R2 ;  /* 0x0000000405047c25 */ /* 0x000fe2000f8e0002 */
[----:B------:R-:W-:-:S03]  /*8f80*/  ULDC UR4, c[0x0][0x618] ;  /* 0x0001860000047ab9 */ /* 0x000fc60000000800 */
[----:B-1----:R-:W-:Y:S02]  /*8f90*/  IMAD.MOV R20, RZ, RZ, -R20 ;  /* 0x000000ffff147224 */ /* 0x002fe400078e0a14 */
[----:B------:R-:W-:Y:S02]  /*8fa0*/  IMAD.IADD R5, R5, 0x1, R11 ;  /* 0x0000000105057824 */ /* 0x000fe400078e020b */
[----:B0-----:R-:W-:-:S03]  /*8fb0*/  IMAD R6, R21, R20, R6 ;  /* 0x0000001415067224 */ /* 0x001fc600078e0206 */
[--C-:B------:R-:W-:Y:S01]  /*8fc0*/  SHF.R.U64 R20, R4, UR4, R5.reuse ;  /* 0x0000000404147c19 */ /* 0x100fe20008001205 */
[----:B---3--:R-:W-:Y:S01]  /*8fd0*/  IMAD.MOV R4, RZ, RZ, -R10 ;  /* 0x000000ffff047224 */ /* 0x008fe200078e0a0a */
[----:B------:R-:W-:Y:S01]  /*8fe0*/  SHF.R.U32.HI R5, RZ, UR4, R5 ;  /* 0x00000004ff057c19 */ /* 0x000fe20008011605 */
[----:B------:R-:W-:Y:S02]  /*8ff0*/  ULDC UR4, c[0x0][0x608] ;  /* 0x0001820000047ab9 */ /* 0x000fe40000000800 */
[----:B--2---:R-:W-:Y:S01]  /*9000*/  @P2 IMAD R6, R22, R4, R19 ;  /* 0x0000000416062224 */ /* 0x004fe200078e0213 */
[--C-:B------:R-:W-:Y:S02]  /*9010*/  SHF.R.U64 R22, R20, UR4, R5.reuse ;  /* 0x0000000414167c19 */ /* 0x100fe40008001205 */
[----:B------:R-:W-:Y:S01]  /*9020*/  SHF.R.U32.HI R5, RZ, UR4, R5 ;  /* 0x00000004ff057c19 */ /* 0x000fe20008011605 */
[----:B------:R-:W-:-:S03]  /*9030*/  ULDC UR4, c[0x0][0x658] ;  /* 0x0001960000047ab9 */ /* 0x000fc60000000800 */
[--C-:B------:R-:W-:Y:S02]  /*9040*/  SHF.R.U64 R19, R22, UR4, R5.reuse ;  /* 0x0000000416137c19 */ /* 0x100fe40008001205 */
[----:B------:R-:W-:-:S03]  /*9050*/  SHF.R.U32.HI R21, RZ, UR4, R5 ;  /* 0x00000004ff157c19 */ /* 0x000fc60008011605 */
[----:B------:R-:W-:Y:S02]  /*9060*/  IMAD.MOV.U32 R10, RZ, RZ, R19 ;  /* 0x000000ffff0a7224 */ /* 0x000fe400078e0013 */
[----:B------:R-:W-:Y:S01]  /*9070*/  IMAD.MOV.U32 R5, RZ, RZ, R21 ;  /* 0x000000ffff057224 */ /* 0x000fe200078e0015 */
[----:B------:R-:W-:Y:S06]  /*9080*/  @!P1 BRA `(.L_x_188) ;  /* 0x00000000002c9947 */ /* 0x000fec0003800000 */
        /* <DEDUP_REMOVED lines=9> */
[----:B------:R-:W-:-:S04]  /*9120*/  IMAD.WIDE.U32.X R4, R21, UR7, R4, P4 ;  /* 0x0000000715047c25 */ /* 0x000fc8000a0e0404 */
[----:B------:R-:W-:-:S07]  /*9130*/  IMAD.MOV.U32 R10, RZ, RZ, R4 ;  /* 0x000000ffff0a7224 */ /* 0x000fce00078e0004 */
.L_x_188:
[----:B------:R-:W-:Y:S01]  /*9140*/  ULDC UR4, c[0x0][0x648] ;  /* 0x0001920000047ab9 */ /* 0x000fe20000000800 */
[----:B------:R-:W-:Y:S01]  /*9150*/  LOP3.LUT R4, R22, UR17, RZ, 0xc0, !PT ;  /* 0x0000001116047c12 */ /* 0x000fe2000f8ec0ff */
[----:B------:R-:W-:Y:S01]  /*9160*/  ULDC UR5, c[0x0][0x610] ;  /* 0x0001840000057ab9 */ /* 0x000fe20000000800 */
[----:B------:R-:W-:Y:S01]  /*9170*/  SHF.R.U64 R5, R10, UR4, R5 ;  /* 0x000000040a057c19 */ /* 0x000fe20008001205 */
[----:B------:R-:W-:Y:S01]  /*9180*/  ULDC UR4, c[0x0][0x638] ;  /* 0x00018e0000047ab9 */ /* 0x000fe20000000800 */
[----:B------:R-:W-:-:S03]  /*9190*/  LOP3.LUT R20, R20, UR16, RZ, 0xc0, !PT ;  /* 0x0000001014147c12 */ /* 0x000fc6000f8ec0ff */
[----:B------:R-:W-:Y:S02]  /*91a0*/  IMAD.MOV R10, RZ, RZ, -R5 ;  /* 0x000000ffff0a7224 */ /* 0x000fe400078e0a05 */
[----:B------:R-:W-:Y:S02]  /*91b0*/  IMAD R5, R5, UR18, R4 ;  /* 0x0000001205057c24 */ /* 0x000fe4000f8e0204 */
[----:B------:R-:W-:Y:S01]  /*91c0*/  IMAD R19, R10, UR4, R19 ;  /* 0x000000040a137c24 */ /* 0x000fe2000f8e0213 */
[----:B------:R-:W-:Y:S01]  /*91d0*/  ULDC UR4, c[0x0][0x600] ;  /* 0x0001800000047ab9 */ /* 0x000fe20000000800 */
[----:B------:R-:W-:Y:S02]  /*91e0*/  IMAD R6, R5, UR5, R6 ;  /* 0x0000000505067c24 */ /* 0x000fe4000f8e0206 */
[----:B------:R-:W-:Y:S02]  /*91f0*/  IMAD R19, R19, UR4, R20 ;  /* 0x0000000413137c24 */ /* 0x000fe4000f8e0214 */
[----:B------:R-:W-:-:S02]  /*9200*/  IMAD.MOV.U32 R10, RZ, RZ, 0x1 ;  /* 0x00000001ff0a7424 */ /* 0x000fc400078e00ff */
[----:B------:R-:W-:Y:S01]  /*9210*/  IMAD.MOV.U32 R4, RZ, RZ, R18 ;  /* 0x000000ffff047224 */ /* 0x000fe200078e0012 */
[----:B------:R-:W-:Y:S02]  /*9220*/  SEL R5, R19, R6, !P2 ;  /* 0x0000000613057207 */ /* 0x000fe40005000000 */
[----:B------:R-:W-:-:S07]  /*9230*/  SEL R6, R6, R19, !P2 ;  /* 0x0000001306067207 */ /* 0x000fce0005000000 */
.L_x_186:
[----:B------:R-:W-:Y:S05]  /*9240*/  BSYNC B1 ;  /* 0x0000000000017941 */ /* 0x000fea0003800000 */
.L_x_185:
[----:B------:R-:W-:-:S13]  /*9250*/  LOP3.LUT P1, RZ, R10, 0xff, RZ, 0xc0, !PT ;  /* 0x000000ff0aff7812 */ /* 0x000fda000782c0ff */
[----:B------:R-:W-:Y:S05]  /*9260*/  @P1 BRA `(.L_x_189) ;  /* 0xfffffff400301947 */ /* 0x000fea000383ffff */
[----:B------:R-:W-:Y:S05]  /*9270*/  BSYNC B0 ;  /* 0x0000000000007941 */ /* 0x000fea0003800000 */
.L_x_177:
[----:B------:R-:W-:-:S03]  /*9280*/  UMOV UR4, 0xffffffff ;  /* 0xffffffff00047882 */ /* 0x000fc60000000000 */
[----:B------:R-:W-:Y:S05]  /*9290*/  BRA.DIV UR4, `(.L_x_190) ;  /* 0x0000001604f07947 */ /* 0x000fea000b800000 */
[----:B------:R-:W-:-:S13]  /*92a0*/  ELECT P0, URZ, PT ;  /* 0x00000000003f782f */ /* 0x000fda0003800000 */
.L_x_239:
[----:B------:R-:W-:Y:S04]  /*92b0*/  BSSY B0, `(.L_x_191) ;  /* 0x0000154000007945 */ /* 0x000fe80003800000 */
[----:B------:R-:W-:Y:S05]  /*92c0*/  @!P0 BRA `(.L_x_192) ;  /* 0x0000001400488947 */ /* 0x000fea0003800000 */
[----:B------:R-:W-:-:S04]  /*92d0*/  LOP3.LUT R7, R7, 0x2, RZ, 0xfc, !PT ;  /* 0x0000000207077812 */ /* 0x000fc800078efcff */
[----:B------:R-:W-:-:S13]  /*92e0*/  ISETP.NE.AND P0, PT, R7, 0x3, PT ;  /* 0x000000030700780c */ /* 0x000fda0003f05270 */
[----:B------:R-:W-:Y:S05]  /*92f0*/  @!P0 BRA `(.L_x_193) ;  /* 0x0000000000048947 */ /* 0x000fea0003800000 */
[----:B------:R-:W-:Y:S01]  /*9300*/  BPT.TRAP 0x1 ;  /* 0x000000040000795c */ /* 0x000fe20000300000 */
.L_x_193:
[----:B------:R-:W0:Y:S01]  /*9310*/  S2R R3, SR_CgaCtaId ;  /* 0x0000000000037919 */ /* 0x000e220000008800 */
[----:B------:R-:W-:Y:S02]  /*9320*/  MOV R0, 0x400 ;  /* 0x0000040000007802 */ /* 0x000fe40000000f00 */
[----:B------:R-:W-:Y:S02]  /*9330*/  SHF.L.U32 R2, R12, 0x1f, RZ ;  /* 0x0000001f0c027819 */ /* 0x000fe400000006ff */
[----:B0-----:R-:W-:-:S05]  /*9340*/  LEA R0, R3, R0, 0x18 ;  /* 0x0000000003007211 */ /* 0x001fca00078ec0ff */
[----:B------:R-:W-:-:S04]  /*9350*/  VIADD R0, R0, 0x128 ;  /* 0x0000012800007836 */ /* 0x000fc80000000000 */
[C---:B------:R-:W-:Y:S02]  /*9360*/  IMAD R5, R13.reuse, 0x8, R0 ;  /* 0x000000080d057824 */ /* 0x040fe400078e0200 */
[----:B------:R-:W-:Y:S02]  /*9370*/  VIADD R13, R13, 0x1 ;  /* 0x000000010d0d7836 */ /* 0x000fe40000000000 */
[----:B------:R-:W0:Y:S03]  /*9380*/  SYNCS.PHASECHK.TRANS64.TRYWAIT P0, [R5+URZ], R2 ;  /* 0x00000002050075a7 */ /* 0x000e26000800017f */
[----:B------:R-:W-:-:S04]  /*9390*/  ISETP.NE.AND P1, PT, R13, 0x25, PT ;  /* 0x000000250d00780c */ /* 0x000fc80003f25270 */
[----:B------:R-:W-:Y:S02]  /*93a0*/  SEL R3, RZ, 0x1, P1 ;  /* 0x00000001ff037807 */ /* 0x000fe40000800000 */
[----:B------:R-:W-:Y:S02]  /*93b0*/  SEL R13, R13, RZ, P1 ;  /* 0x000000ff0d0d7207 */ /* 0x000fe40000800000 */
[----:B------:R-:W-:-:S03]  /*93c0*/  LOP3.LUT R12, R12, R3, RZ, 0x3c, !PT ;  /* 0x000000030c0c7212 */ /* 0x000fc600078e3cff */
[----:B------:R-:W-:Y:S01]  /*93d0*/  IMAD R7, R13, 0x8, R0 ;  /* 0x000000080d077824 */ /* 0x000fe200078e0200 */
[----:B------:R-:W-:Y:S01]  /*93e0*/  SHF.L.U32 R4, R12, 0x1f, RZ ;  /* 0x0000001f0c047819 */ /* 0x000fe200000006ff */
[----:B0-----:R-:W-:Y:S06]  /*93f0*/  @!P0 BRA `(.L_x_194) ;  /* 0x0000001400bc8947 */ /* 0x001fec0003800000 */
.L_x_240:
[----:B------:R-:W1:Y:S01]  /*9400*/  SYNCS.PHASECHK.TRANS64.TRYWAIT P0, [R7+URZ], R4 ;  /* 0x00000004070075a7 */ /* 0x000e62000800017f */
[----:B0-----:R-:W-:-:S05]  /*9410*/  VIADD R2, R13, 0x1 ;  /* 0x000000010d027836 */ /* 0x001fca0000000000 */
[----:B------:R-:W-:-:S04]  /*9420*/  ISETP.NE.AND P1, PT, R2, 0x25, PT ;  /* 0x000000250200780c */ /* 0x000fc80003f25270 */
[----:B------:R-:W-:Y:S02]  /*9430*/  SEL R3, RZ, 0x1, P1 ;  /* 0x00000001ff037807 */ /* 0x000fe40000800000 */
[----:B------:R-:W-:Y:S02]  /*9440*/  SEL R9, R2, RZ, P1 ;  /* 0x000000ff02097207 */ /* 0x000fe40000800000 */
[----:B------:R-:W-:-:S03]  /*9450*/  LOP3.LUT R12, R12, R3, RZ, 0x3c, !PT ;  /* 0x000000030c0c7212 */ /* 0x000fc600078e3cff */
[----:B------:R-:W-:Y:S01]  /*9460*/  IMAD R6, R9, 0x8, R0 ;  /* 0x0000000809067824 */ /* 0x000fe200078e0200 */
[----:B------:R-:W-:Y:S01]  /*9470*/  SHF.L.U32 R5, R12, 0x1f, RZ ;  /* 0x0000001f0c057819 */ /* 0x000fe200000006ff */
[----:B-1----:R-:W-:Y:S06]  /*9480*/  @!P0 BRA `(.L_x_195) ;  /* 0x0000001400ac8947 */ /* 0x002fec0003800000 */
.L_x_241:
[----:B------:R-:W1:Y:S01]  /*9490*/  SYNCS.PHASECHK.TRANS64.TRYWAIT P0, [R6+URZ], R5 ;  /* 0x00000005060075a7 */ /* 0x000e62000800017f */
[----:B------:R-:W-:-:S05]  /*94a0*/  VIADD R2, R9, 0x1 ;  /* 0x0000000109027836 */ /* 0x000fca0000000000 */
[----:B------:R-:W-:-:S04]  /*94b0*/  ISETP.NE.AND P1, PT, R2, 0x25, PT ;  /* 0x000000250200780c */ /* 0x000fc80003f25270 */
[----:B------:R-:W-:Y:S02]  /*94c0*/  SEL R3, RZ, 0x1, P1 ;  /* 0x00000001ff037807 */ /* 0x000fe40000800000 */
[----:B0-----:R-:W-:Y:S02]  /*94d0*/  SEL R7, R2, RZ, P1 ;  /* 0x000000ff02077207 */ /* 0x001fe40000800000 */
[----:B------:R-:W-:-:S03]  /*94e0*/  LOP3.LUT R12, R12, R3, RZ, 0x3c, !PT ;  /* 0x000000030c0c7212 */ /* 0x000fc600078e3cff */
[----:B------:R-:W-:Y:S01]  /*94f0*/  IMAD R9, R7, 0x8, R0 ;  /* 0x0000000807097824 */ /* 0x000fe200078e0200 */
[----:B------:R-:W-:Y:S01]  /*9500*/  SHF.L.U32 R4, R12, 0x1f, RZ ;  /* 0x0000001f0c047819 */ /* 0x000fe200000006ff */
[----:B-1----:R-:W-:Y:S06]  /*9510*/  @!P0 BRA `(.L_x_196) ;  /* 0x00000014009c8947 */ /* 0x002fec0003800000 */
.L_x_242:
[----:B------:R-:W1:Y:S01]  /*9520*/  SYNCS.PHASECHK.TRANS64.TRYWAIT P0, [R9+URZ], R4 ;  /* 0x00000004090075a7 */ /* 0x000e62000800017f */
[----:B------:R-:W-:-:S05]  /*9530*/  VIADD R2, R7, 0x1 ;  /* 0x0000000107027836 */ /* 0x000fca0000000000 */
[----:B------:R-:W-:-:S04]  /*9540*/  ISETP.NE.AND P1, PT, R2, 0x25, PT ;  /* 0x000000250200780c */ /* 0x000fc80003f25270 */
[----:B------:R-:W-:Y:S02]  /*9550*/  SEL R3, RZ, 0x1, P1 ;  /* 0x00000001ff037807 */ /* 0x000fe40000800000 */
[----:B------:R-:W-:Y:S02]  /*9560*/  SEL R7, R2, RZ, P1 ;  /* 0x000000ff02077207 */ /* 0x000fe40000800000 */
[----:B------:R-:W-:-:S03]  /*9570*/  LOP3.LUT R12, R12, R3, RZ, 0x3c, !PT ;  /* 0x000000030c0c7212 */ /* 0x000fc600078e3cff */
[----:B0-----:R-:W-:Y:S01]  /*9580*/  IMAD R6, R7, 0x8, R0 ;  /* 0x0000000807067824 */ /* 0x001fe200078e0200 */
[----:B------:R-:W-:Y:S01]  /*9590*/  SHF.L.U32 R5, R12, 0x1f, RZ ;  /* 0x0000001f0c057819 */ /* 0x000fe200000006ff */
[----:B-1----:R-:W-:Y:S06]  /*95a0*/  @!P0 BRA `(.L_x_197) ;  /* 0x00000014008c8947 */ /* 0x002fec0003800000 */
.L_x_243:
        /* <DEDUP_REMOVED lines=9> */
.L_x_244:
        /* <DEDUP_REMOVED lines=9> */
.L_x_245:
        /* <DEDUP_REMOVED lines=9> */
.L_x_246:
        /* <DEDUP_REMOVED lines=9> */
.L_x_247:
        /* <DEDUP_REMOVED lines=9> */
.L_x_248:
        /* <DEDUP_REMOVED lines=9> */
.L_x_249:
        /* <DEDUP_REMOVED lines=9> */
.L_x_250:
        /* <DEDUP_REMOVED lines=9> */
.L_x_251:
        /* <DEDUP_REMOVED lines=9> */
.L_x_252:
        /* <DEDUP_REMOVED lines=9> */
.L_x_253:
        /* <DEDUP_REMOVED lines=9> */
.L_x_254:
        /* <DEDUP_REMOVED lines=9> */
.L_x_255:
        /* <DEDUP_REMOVED lines=9> */
.L_x_256:
        /* <DEDUP_REMOVED lines=9> */
.L_x_257:
        /* <DEDUP_REMOVED lines=9> */
.L_x_258:
        /* <DEDUP_REMOVED lines=9> */
.L_x_259:
        /* <DEDUP_REMOVED lines=9> */
.L_x_260:
        /* <DEDUP_REMOVED lines=9> */
.L_x_261:
        /* <DEDUP_REMOVED lines=9> */
.L_x_262:
        /* <DEDUP_REMOVED lines=9> */
.L_x_263:
        /* <DEDUP_REMOVED lines=9> */
.L_x_264:
        /* <DEDUP_REMOVED lines=9> */
.L_x_265:
        /* <DEDUP_REMOVED lines=9> */
.L_x_266:
        /* <DEDUP_REMOVED lines=9> */
.L_x_267:
        /* <DEDUP_REMOVED lines=9> */
.L_x_268:
        /* <DEDUP_REMOVED lines=9> */
.L_x_269:
        /* <DEDUP_REMOVED lines=9> */
.L_x_270:
        /* <DEDUP_REMOVED lines=9> */
.L_x_271:
        /* <DEDUP_REMOVED lines=9> */
.L_x_272:
[----:B------:R-:W1:Y:S01]  /*a600*/  SYNCS.PHASECHK.TRANS64.TRYWAIT P0, [R9+URZ], R4 ;  /* 0x00000004090075a7 */ /* 0x000e62000800017f */
[----:B------:R-:W-:-:S05]  /*a610*/  VIADD R2, R7, 0x1 ;  /* 0x0000000107027836 */ /* 0x000fca0000000000 */
[----:B------:R-:W-:-:S04]  /*a620*/  ISETP.NE.AND P1, PT, R2, 0x25, PT ;  /* 0x000000250200780c */ /* 0x000fc80003f25270 */
[----:B------:R-:W-:Y:S02]  /*a630*/  SEL R3, RZ, 0x1, P1 ;  /* 0x00000001ff037807 */ /* 0x000fe40000800000 */
[----:B------:R-:W-:Y:S02]  /*a640*/  SEL R7, R2, RZ, P1 ;  /* 0x000000ff02077207 */ /* 0x000fe40000800000 */
[----:B------:R-:W-:-:S03]  /*a650*/  LOP3.LUT R12, R12, R3, RZ, 0x3c, !PT ;  /* 0x000000030c0c7212 */ /* 0x000fc600078e3cff */
[----:B------:R-:W-:Y:S01]  /*a660*/  IMAD R8, R7, 0x8, R0 ;  /* 0x0000000807087824 */ /* 0x000fe200078e0200 */
[----:B0-----:R-:W-:Y:S01]  /*a670*/  SHF.L.U32 R5, R12, 0x1f, RZ ;  /* 0x0000001f0c057819 */ /* 0x001fe200000006ff */
[----:B-1----:R-:W-:Y:S06]  /*a680*/  @!P0 BRA `(.L_x_227) ;  /* 0x0000000c00ac8947 */ /* 0x002fec0003800000 */
.L_x_273:
[----:B------:R-:W1:Y:S01]  /*a690*/  SYNCS.PHASECHK.TRANS64.TRYWAIT P0, [R8+URZ], R5 ;  /* 0x00000005080075a7 */ /* 0x000e62000800017f */
[----:B------:R-:W-:-:S05]  /*a6a0*/  VIADD R2, R7, 0x1 ;  /* 0x0000000107027836 */ /* 0x000fca0000000000 */
[----:B------:R-:W-:-:S04]  /*a6b0*/  ISETP.NE.AND P1, PT, R2, 0x25, PT ;  /* 0x000000250200780c */ /* 0x000fc80003f25270 */
[----:B------:R-:W-:Y:S02]  /*a6c0*/  SEL R3, RZ, 0x1, P1 ;  /* 0x00000001ff037807 */ /* 0x000fe40000800000 */
[----:B------:R-:W-:Y:S02]  /*a6d0*/  SEL R7, R2, RZ, P1 ;  /* 0x000000ff02077207 */ /* 0x000fe40000800000 */
[----:B0-----:R-:W-:-:S03]  /*a6e0*/  LOP3.LUT R9, R12, R3, RZ, 0x3c, !PT ;  /* 0x000000030c097212 */ /* 0x001fc600078e3cff */
[----:B------:R-:W-:Y:S01]  /*a6f0*/  IMAD R11, R7, 0x8, R0 ;  /* 0x00000008070b7824 */ /* 0x000fe200078e0200 */
[----:B------:R-:W-:Y:S01]  /*a700*/  SHF.L.U32 R6, R9, 0x1f, RZ ;  /* 0x0000001f09067819 */ /* 0x000fe200000006ff */
[----:B-1----:R-:W-:Y:S06]  /*a710*/  @!P0 BRA `(.L_x_228) ;  /* 0x0000000c009c8947 */ /* 0x002fec0003800000 */
.L_x_274:
[----:B------:R-:W1:Y:S01]  /*a720*/  SYNCS.PHASECHK.TRANS64.TRYWAIT P0, [R11+URZ], R6 ;  /* 0x000000060b0075a7 */ /* 0x000e62000800017f */
[----:B------:R-:W-:-:S05]  /*a730*/  VIADD R2, R7, 0x1 ;  /* 0x0000000107027836 */ /* 0x000fca0000000000 */
[----:B------:R-:W-:-:S04]  /*a740*/  ISETP.NE.AND P1, PT, R2, 0x25, PT ;  /* 0x000000250200780c */ /* 0x000fc80003f25270 */
[----:B------:R-:W-:Y:S02]  /*a750*/  SEL R4, RZ, 0x1, P1 ;  /* 0x00000001ff047807 */ /* 0x000fe40000800000 */
[----:B------:R-:W-:Y:S02]  /*a760*/  SEL R3, R2, RZ, P1 ;  /* 0x000000ff02037207 */ /* 0x000fe40000800000 */
[----:B------:R-:W-:Y:S01]  /*a770*/  LOP3.LUT R4, R9, R4, RZ, 0x3c, !PT ;  /* 0x0000000409047212 */ /* 0x000fe200078e3cff */
[----:B-1----:R-:W-:Y:S06]  /*a780*/  @!P0 BRA `(.L_x_229) ;  /* 0x0000000c00948947 */ /* 0x002fec0003800000 */
.L_x_275:
[----:B------:R-:W-:Y:S01]  /*a790*/  IMAD R3, R3, 0x8, R0 ;  /* 0x0000000803037824 */ /* 0x000fe200078e0200 */
[----:B------:R-:W-:-:S07]  /*a7a0*/  SHF.L.U32 R0, R4, 0x1f, RZ ;  /* 0x0000001f04007819 */ /* 0x000fce00000006ff */
.L_x_230:
[----:B--2---:R2:W3:Y:S02]  /*a7b0*/  SYNCS.PHASECHK.TRANS64.TRYWAIT P0, [R3+URZ], R0 ;  /* 0x00000000030075a7 */ /* 0x0044e4000800017f */
[----:B---3--:R-:W-:Y:S05]  /*a7c0*/  @!P0 NANOSLEEP.SYNCS 0x989680 ;  /* 0x009896800000895d */ /* 0x008fea0003900000 */
[----:B------:R-:W3:Y:S02]  /*a7d0*/  @!P0 SYNCS.PHASECHK.TRANS64 P0, [R3+URZ], R0 ;  /* 0x00000000030085a7 */ /* 0x000ee4000800007f */
[----:B---3--:R-:W-:Y:S05]  /*a7e0*/  @!P0 BRA `(.L_x_230) ;  /* 0xfffffffc00f08947 */ /* 0x008fea000383ffff */
.L_x_192:
[----:B------:R-:W-:Y:S05]  /*a7f0*/  BSYNC B0 ;  /* 0x0000000000007941 */ /* 0x000fea0003800000 */
.L_x_191:
[----:B------:R-:W-:Y:S05]  /*a800*/  EXIT ;  /* 0x000000000000794d */ /* 0x000fea0003800000 */
.L_x_20:
[----:B0-----:R-:W-:-:S04]  /*a810*/  IMAD.U32 R19, RZ, RZ, UR11 ;  /* 0x0000000bff137e24 */ /* 0x001fc8000f8e00ff */
[----:B------:R0:W1:Y:S03]  /*a820*/  SYNCS.PHASECHK.TRANS64.TRYWAIT P0, [R19+URZ+-0x8], R18 ;  /* 0xfffff812130075a7 */ /* 0x000066000800017f */
[----:B-1----:R-:W-:Y:S05]  /*a830*/  @!P0 NANOSLEEP.SYNCS 0x989680 ;  /* 0x009896800000895d */ /* 0x002fea0003900000 */
[----:B------:R-:W1:Y:S02]  /*a840*/  @!P0 SYNCS.PHASECHK.TRANS64 P0, [R19+URZ+-0x8], R18 ;  /* 0xfffff812130085a7 */ /* 0x000e64000800007f */
[----:B-1----:R-:W-:Y:S05]  /*a850*/  @!P0 BRA `(.L_x_20) ;  /* 0xfffffffc00ec8947 */ /* 0x002fea000383ffff */
[----:B------:R-:W-:Y:S05]  /*a860*/  BRA `(.L_x_231) ;  /* 0xffffff7000a47947 */ /* 0x000fea000383ffff */
.L_x_25:
[----:B-1----:R-:W-:-:S04]  /*a870*/  IMAD.U32 R19, RZ, RZ, UR6 ;  /* 0x00000006ff137e24 */ /* 0x002fc8000f8e00ff */
[----:B------:R1:W4:Y:S03]  /*a880*/  SYNCS.PHASECHK.TRANS64.TRYWAIT P0, [R19+URZ], R18 ;  /* 0x00000012130075a7 */ /* 0x000326000800017f */
[----:B----4-:R-:W-:Y:S05]  /*a890*/  @!P0 NANOSLEEP.SYNCS 0x989680 ;  /* 0x009896800000895d */ /* 0x010fea0003900000 */
[----:B------:R-:W4:Y:S02]  /*a8a0*/  @!P0 SYNCS.PHASECHK.TRANS64 P0, [R19+URZ], R18 ;  /* 0x00000012130085a7 */ /* 0x000f24000800007f */
[----:B----4-:R-:W-:Y:S05]  /*a8b0*/  @!P0 BRA `(.L_x_25) ;  /* 0xfffffffc00ec8947 */ /* 0x010fea000383ffff */
[----:B------:R-:W-:Y:S05]  /*a8c0*/  BRA `(.L_x_24) ;  /* 0xffffff7400d07947 */ /* 0x000fea000383ffff */
.L_x_31:
[----:B-1----:R-:W-:-:S04]  /*a8d0*/  IMAD.U32 R21, RZ, RZ, UR16 ;  /* 0x00000010ff157e24 */ /* 0x002fc8000f8e00ff */
[----:B------:R1:W4:Y:S03]  /*a8e0*/  SYNCS.PHASECHK.TRANS64.TRYWAIT P0, [R21+URZ], R20 ;  /* 0x00000014150075a7 */ /* 0x000326000800017f */
[----:B----4-:R-:W-:Y:S05]  /*a8f0*/  @!P0 NANOSLEEP.SYNCS 0x989680 ;  /* 0x009896800000895d */ /* 0x010fea0003900000 */
[----:B------:R-:W4:Y:S02]  /*a900*/  @!P0 SYNCS.PHASECHK.TRANS64 P0, [R21+URZ], R20 ;  /* 0x00000014150085a7 */ /* 0x000f24000800007f */
[----:B----4-:R-:W-:Y:S05]  /*a910*/  @!P0 BRA `(.L_x_31) ;  /* 0xfffffffc00ec8947 */ /* 0x010fea000383ffff */
[----:B------:R-:W-:Y:S05]  /*a920*/  BRA `(.L_x_30) ;  /* 0xffffff7c00f47947 */ /* 0x000fea000383ffff */
.L_x_41:
[----:B0-----:R-:W-:-:S04]  /*a930*/  IMAD.U32 R19, RZ, RZ, UR11 ;  /* 0x0000000bff137e24 */ /* 0x001fc8000f8e00ff */
[----:B------:R0:W1:Y:S03]  /*a940*/  SYNCS.PHASECHK.TRANS64.TRYWAIT P0, [R19+URZ+0x8], R18 ;  /* 0x00000812130075a7 */ /* 0x000066000800017f */
[----:B-1----:R-:W-:Y:S05]  /*a950*/  @!P0 NANOSLEEP.SYNCS 0x989680 ;  /* 0x009896800000895d */ /* 0x002fea0003900000 */
[----:B------:R-:W1:Y:S02]  /*a960*/  @!P0 SYNCS.PHASECHK.TRANS64 P0, [R19+URZ+0x8], R18 ;  /* 0x00000812130085a7 */ /* 0x000e64000800007f */
[----:B-1----:R-:W-:Y:S05]  /*a970*/  @!P0 BRA `(.L_x_41) ;  /* 0xfffffffc00ec8947 */ /* 0x002fea000383ffff */
[----:B------:R-:W-:Y:S05]  /*a980*/  BRA `(.L_x_232) ;  /* 0xffffff8c00607947 */ /* 0x000fea000383ffff */
.L_x_178:
[----:B------:R-:W-:Y:S01]  /*a990*/  BSSY B1, `(.L_x_233) ;  /* 0x0000006000017945 */ /* 0x000fe20003800000 */
[----:B------:R-:W-:-:S07]  /*a9a0*/  IMAD.MOV.U32 R10, RZ, RZ, -0x1 ;  /* 0xffffffffff0a7424 */ /* 0x000fce00078e00ff */
[----:B------:R-:W-:Y:S05]  /*a9b0*/  WARPSYNC.COLLECTIVE R10, `(.L_x_234) ;  /* 0x000000000a0c7348 */ /* 0x000fea0003c00000 */
[----:B------:R-:W-:Y:S02]  /*a9c0*/  ELECT P1, UR62, PT ;  /* 0x00000000003e782f */ /* 0x000fe40003820000 */
[----:B------:R-:W-:Y:S01]  /*a9d0*/  MOV R10, UR62 ;  /* 0x0000003e000a7c02 */ /* 0x000fe20008000f00 */
[----:B------:R-:W-:Y:S10]  /*a9e0*/  ENDCOLLECTIVE ;  /* 0x000000000000791b */ /* 0x000ff40003800000 */
.L_x_234:
[----:B------:R-:W-:Y:S05]  /*a9f0*/  BSYNC B1 ;  /* 0x0000000000017941 */ /* 0x000fea0003800000 */
.L_x_233:
[----:B------:R-:W-:Y:S05]  /*aa00*/  BRA `(.L_x_235) ;  /* 0xffffffdc00547947 */ /* 0x000fea000383ffff */
.L_x_181:
[----:B-1----:R1:W2:Y:S02]  /*aa10*/  SYNCS.PHASECHK.TRANS64.TRYWAIT P1, [R21+URZ+0x128], R10 ;  /* 0x0001280a150075a7 */ /* 0x0022a4000802017f */
[----:B--2---:R-:W-:Y:S05]  /*aa20*/  @!P1 NANOSLEEP.SYNCS 0x989680 ;  /* 0x009896800000995d */ /* 0x004fea0003900000 */
[----:B------:R-:W2:Y:S02]  /*aa30*/  @!P1 SYNCS.PHASECHK.TRANS64 P1, [R21+URZ+0x128], R10 ;  /* 0x0001280a150095a7 */ /* 0x000ea4000802007f */
[----:B--2---:R-:W-:Y:S05]  /*aa40*/  @!P1 BRA `(.L_x_181) ;  /* 0xfffffffc00f09947 */ /* 0x004fea000383ffff */
[----:B------:R-:W-:Y:S05]  /*aa50*/  BRA `(.L_x_236) ;  /* 0xffffffdc00887947 */ /* 0x000fea000383ffff */
.L_x_190:
[----:B------:R-:W-:Y:S01]  /*aa60*/  BSSY B0, `(.L_x_237) ;  /* 0x0000006000007945 */ /* 0x000fe20003800000 */
[----:B------:R-:W-:-:S07]  /*aa70*/  IMAD.MOV.U32 R10, RZ, RZ, -0x1 ;  /* 0xffffffffff0a7424 */ /* 0x000fce00078e00ff */
[----:B------:R-:W-:Y:S05]  /*aa80*/  WARPSYNC.COLLECTIVE R10, `(.L_x_238) ;  /* 0x000000000a0c7348 */ /* 0x000fea0003c00000 */
[----:B------:R-:W-:Y:S02]  /*aa90*/  ELECT P1, UR62, PT ;  /* 0x00000000003e782f */ /* 0x000fe40003820000 */
[----:B------:R-:W-:Y:S01]  /*aaa0*/  MOV R10, UR62 ;  /* 0x0000003e000a7c02 */ /* 0x000fe20008000f00 */
[----:B------:R-:W-:Y:S10]  /*aab0*/  ENDCOLLECTIVE ;  /* 0x000000000000791b */ /* 0x000ff40003800000 */
.L_x_238:
[----:B------:R-:W-:Y:S05]  /*aac0*/  BSYNC B0 ;  /* 0x0000000000007941 */ /* 0x000fea0003800000 */
.L_x_237:
[----:B------:R-:W-:Y:S01]  /*aad0*/  PLOP3.LUT P0, PT, P1, PT, PT, 0x80, 0x0 ;  /* 0x000000000000781c */ /* 0x000fe20000f0f070 */
[----:B------:R-:W-:-:S12]  /*aae0*/  BRA `(.L_x_239) ;  /* 0xffffffe400f07947 */ /* 0x000fd8000383ffff */
.L_x_194:
[----:B0-----:R0:W1:Y:S02]  /*aaf0*/  SYNCS.PHASECHK.TRANS64.TRYWAIT P0, [R5+URZ], R2 ;  /* 0x00000002050075a7 */ /* 0x001064000800017f */
[----:B-1----:R-:W-:Y:S05]  /*ab00*/  @!P0 NANOSLEEP.SYNCS 0x989680 ;  /* 0x009896800000895d */ /* 0x002fea0003900000 */
[----:B------:R-:W1:Y:S02]  /*ab10*/  @!P0 SYNCS.PHASECHK.TRANS64 P0, [R5+URZ], R2 ;  /* 0x00000002050085a7 */ /* 0x000e64000800007f */
[----:B-1----:R-:W-:Y:S05]  /*ab20*/  @!P0 BRA `(.L_x_194) ;  /* 0xfffffffc00f08947 */ /* 0x002fea000383ffff */
[----:B------:R-:W-:Y:S05]  /*ab30*/  BRA `(.L_x_240) ;  /* 0xffffffe800307947 */ /* 0x000fea000383ffff */
.L_x_195:
[----:B0-----:R0:W1:Y:S02]  /*ab40*/  SYNCS.PHASECHK.TRANS64.TRYWAIT P0, [R7+URZ], R4 ;  /* 0x00000004070075a7 */ /* 0x001064000800017f */
[----:B-1----:R-:W-:Y:S05]  /*ab50*/  @!P0 NANOSLEEP.SYNCS 0x989680 ;  /* 0x009896800000895d */ /* 0x002fea0003900000 */
[----:B------:R-:W1:Y:S02]  /*ab60*/  @!P0 SYNCS.PHASECHK.TRANS64 P0, [R7+URZ], R4 ;  /* 0x00000004070085a7 */ /* 0x000e64000800007f */
[----:B-1----:R-:W-:Y:S05]  /*ab70*/  @!P0 BRA `(.L_x_195) ;  /* 0xfffffffc00f08947 */ /* 0x002fea000383ffff */
[----:B------:R-:W-:Y:S05]  /*ab80*/  BRA `(.L_x_241) ;  /* 0xffffffe800407947 */ /* 0x000fea000383ffff */
.L_x_196:
[----:B0-----:R0:W1:Y:S02]  /*ab90*/  SYNCS.PHASECHK.TRANS64.TRYWAIT P0, [R6+URZ], R5 ;  /* 0x00000005060075a7 */ /* 0x001064000800017f */
[----:B-1----:R-:W-:Y:S05]  /*aba0*/  @!P0 NANOSLEEP.SYNCS 0x989680 ;  /* 0x009896800000895d */ /* 0x002fea0003900000 */
[----:B------:R-:W1:Y:S02]  /*abb0*/  @!P0 SYNCS.PHASECHK.TRANS64 P0, [R6+URZ], R5 ;  /* 0x00000005060085a7 */ /* 0x000e64000800007f */
[----:B-1----:R-:W-:Y:S05]  /*abc0*/  @!P0 BRA `(.L_x_196) ;  /* 0xfffffffc00f08947 */ /* 0x002fea000383ffff */
[----:B------:R-:W-:Y:S05]  /*abd0*/  BRA `(.L_x_242) ;  /* 0xffffffe800507947 */ /* 0x000fea000383ffff */
.L_x_197:
[----:B0-----:R0:W1:Y:S02]  /*abe0*/  SYNCS.PHASECHK.TRANS64.TRYWAIT P0, [R9+URZ], R4 ;  /* 0x00000004090075a7 */ /* 0x001064000800017f */
[----:B-1----:R-:W-:Y:S05]  /*abf0*/  @!P0 NANOSLEEP.SYNCS 0x989680 ;  /* 0x009896800000895d */ /* 0x002fea0003900000 */
[----:B------:R-:W1:Y:S02]  /*ac00*/  @!P0 SYNCS.PHASECHK.TRANS64 P0, [R9+URZ], R4 ;  /* 0x00000004090085a7 */ /* 0x000e64000800007f */
[----:B-1----:R-:W-:Y:S05]  /*ac10*/  @!P0 BRA `(.L_x_197) ;  /* 0xfffffffc00f08947 */ /* 0x002fea000383ffff */
[----:B------:R-:W-:Y:S05]  /*ac20*/  BRA `(.L_x_243) ;  /* 0xffffffe800607947 */ /* 0x000fea000383ffff */
.L_x_198:
[----:B0-----:R0:W1:Y:S02]  /*ac30*/  SYNCS.PHASECHK.TRANS64.TRYWAIT P0, [R6+URZ], R5 ;  /* 0x00000005060075a7 */ /* 0x001064000800017f */
[----:B-1----:R-:W-:Y:S05]  /*ac40*/  @!P0 NANOSLEEP.SYNCS 0x989680 ;  /* 0x009896800000895d */ /* 0x002fea0003900000 */
[----:B------:R-:W1:Y:S02]  /*ac50*/  @!P0 SYNCS.PHASECHK.TRANS64 P0, [R6+URZ], R5 ;  /* 0x00000005060085a7 */ /* 0x000e64000800007f */
[----:B-1----:R-:W-:Y:S05]  /*ac60*/  @!P0 BRA `(.L_x_198) ;  /* 0xfffffffc00f08947 */ /* 0x002fea000383ffff */
[----:B------:R-:W-:Y:S05]  /*ac70*/  BRA `(.L_x_244) ;  /* 0xffffffe800707947 */ /* 0x000fea000383ffff */
.L_x_199:
[----:B0-----:R0:W1:Y:S02]  /*ac80*/  SYNCS.PHASECHK.TRANS64.TRYWAIT P0, [R9+URZ], R4 ;  /* 0x00000004090075a7 */ /* 0x001064000800017f */
[----:B-1----:R-:W-:Y:S05]  /*ac90*/  @!P0 NANOSLEEP.SYNCS 0x989680 ;  /* 0x009896800000895d */ /* 0x002fea0003900000 */
[----:B------:R-:W1:Y:S02]  /*aca0*/  @!P0 SYNCS.PHASECHK.TRANS64 P0, [R9+URZ], R4 ;  /* 0x00000004090085a7 */ /* 0x000e64000800007f */
[----:B-1----:R-:W-:Y:S05]  /*acb0*/  @!P0 BRA `(.L_x_199) ;  /* 0xfffffffc00f08947 */ /* 0x002fea000383ffff */
[----:B------:R-:W-:Y:S05]  /*acc0*/  BRA `(.L_x_245) ;  /* 0xffffffe800807947 */ /* 0x000fea000383ffff */
.L_x_200:
[----:B0-----:R0:W1:Y:S02]  /*acd0*/  SYNCS.PHASECHK.TRANS64.TRYWAIT P0, [R6+URZ], R5 ;  /* 0x00000005060075a7 */ /* 0x001064000800017f */
[----:B-1----:R-:W-:Y:S05]  /*ace0*/  @!P0 NANOSLEEP.SYNCS 0x989680 ;  /* 0x009896800000895d */ /* 0x002fea0003900000 */
[----:B------:R-:W1:Y:S02]  /*acf0*/  @!P0 SYNCS.PHASECHK.TRANS64 P0, [R6+URZ], R5 ;  /* 0x00000005060085a7 */ /* 0x000e64000800007f */
[----:B-1----:R-:W-:Y:S05]  /*ad00*/  @!P0 BRA `(.L_x_200) ;  /* 0xfffffffc00f08947 */ /* 0x002fea000383ffff */
[----:B------:R-:W-:Y:S05]  /*ad10*/  BRA `(.L_x_246) ;  /* 0xffffffe800907947 */ /* 0x000fea000383ffff */
.L_x_201:
[----:B0-----:R0:W1:Y:S02]  /*ad20*/  SYNCS.PHASECHK.TRANS64.TRYWAIT P0, [R9+URZ], R4 ;  /* 0x00000004090075a7 */ /* 0x001064000800017f */
[----:B-1----:R-:W-:Y:S05]  /*ad30*/  @!P0 NANOSLEEP.SYNCS 0x989680 ;  /* 0x009896800000895d */ /* 0x002fea0003900000 */
[----:B------:R-:W1:Y:S02]  /*ad40*/  @!P0 SYNCS.PHASECHK.TRANS64 P0, [R9+URZ], R4 ;  /* 0x00000004090085a7 */ /* 0x000e64000800007f */
[----:B-1----:R-:W-:Y:S05]  /*ad50*/  @!P0 BRA `(.L_x_201) ;  /* 0xfffffffc00f08947 */ /* 0x002fea000383ffff */
[----:B------:R-:W-:Y:S05]  /*ad60*/  BRA `(.L_x_247) ;  /* 0xffffffe800a07947 */ /* 0x000fea000383ffff */
.L_x_202:
[----:B0-----:R0:W1:Y:S02]  /*ad70*/  SYNCS.PHASECHK.TRANS64.TRYWAIT P0, [R6+URZ], R5 ;  /* 0x00000005060075a7 */ /* 0x001064000800017f */
[----:B-1----:R-:W-:Y:S05]  /*ad80*/  @!P0 NANOSLEEP.SYNCS 0x989680 ;  /* 0x009896800000895d */ /* 0x002fea0003900000 */
[----:B------:R-:W1:Y:S02]  /*ad90*/  @!P0 SYNCS.PHASECHK.TRANS64 P0, [R6+URZ], R5 ;  /* 0x00000005060085a7 */ /* 0x000e64000800007f */
[----:B-1----:R-:W-:Y:S05]  /*ada0*/  @!P0 BRA `(.L_x_202) ;  /* 0xfffffffc00f08947 */ /* 0x002fea000383ffff */
[----:B------:R-:W-:Y:S05]  /*adb0*/  BRA `(.L_x_248) ;  /* 0xffffffe800b07947 */ /* 0x000fea000383ffff */
.L_x_203:
[----:B0-----:R0:W1:Y:S02]  /*adc0*/  SYNCS.PHASECHK.TRANS64.TRYWAIT P0, [R9+URZ], R4 ;  /* 0x00000004090075a7 */ /* 0x001064000800017f */
[----:B-1----:R-:W-:Y:S05]  /*add0*/  @!P0 NANOSLEEP.SYNCS 0x989680 ;  /* 0x009896800000895d */ /* 0x002fea0003900000 */
[----:B------:R-:W1:Y:S02]  /*ade0*/  @!P0 SYNCS.PHASECHK.TRANS64 P0, [R9+URZ], R4 ;  /* 0x00000004090085a7 */ /* 0x000e64000800007f */
[----:B-1----:R-:W-:Y:S05]  /*adf0*/  @!P0 BRA `(.L_x_203) ;  /* 0xfffffffc00f08947 */ /* 0x002fea000383ffff */
[----:B------:R-:W-:Y:S05]  /*ae00*/  BRA `(.L_x_249) ;  /* 0xffffffe800c07947 */ /* 0x000fea000383ffff */
.L_x_204:
[----:B0-----:R0:W1:Y:S02]  /*ae10*/  SYNCS.PHASECHK.TRANS64.TRYWAIT P0, [R6+URZ], R5 ;  /* 0x00000005060075a7 */ /* 0x001064000800017f */
[----:B-1----:R-:W-:Y:S05]  /*ae20*/  @!P0 NANOSLEEP.SYNCS 0x989680 ;  /* 0x009896800000895d */ /* 0x002fea0003900000 */
[----:B------:R-:W1:Y:S02]  /*ae30*/  @!P0 SYNCS.PHASECHK.TRANS64 P0, [R6+URZ], R5 ;  /* 0x00000005060085a7 */ /* 0x000e64000800007f */
[----:B-1----:R-:W-:Y:S05]  /*ae40*/  @!P0 BRA `(.L_x_204) ;  /* 0xfffffffc00f08947 */ /* 0x002fea000383ffff */
[----:B------:R-:W-:Y:S05]  /*ae50*/  BRA `(.L_x_250) ;  /* 0xffffffe800d07947 */ /* 0x000fea000383ffff */
.L_x_205:
[----:B0-----:R0:W1:Y:S02]  /*ae60*/  SYNCS.PHASECHK.TRANS64.TRYWAIT P0, [R9+URZ], R4 ;  /* 0x00000004090075a7 */ /* 0x001064000800017f */
[----:B-1----:R-:W-:Y:S05]  /*ae70*/  @!P0 NANOSLEEP.SYNCS 0x989680 ;  /* 0x009896800000895d */ /* 0x002fea0003900000 */
[----:B------:R-:W1:Y:S02]  /*ae80*/  @!P0 SYNCS.PHASECHK.TRANS64 P0, [R9+URZ], R4 ;  /* 0x00000004090085a7 */ /* 0x000e64000800007f */
[----:B-1----:R-:W-:Y:S05]  /*ae90*/  @!P0 BRA `(.L_x_205) ;  /* 0xfffffffc00f08947 */ /* 0x002fea000383ffff */
[----:B------:R-:W-:Y:S05]  /*aea0*/  BRA `(.L_x_251) ;  /* 0xffffffe800e07947 */ /* 0x000fea000383ffff */
.L_x_206:
[----:B0-----:R0:W1:Y:S02]  /*aeb0*/  SYNCS.PHASECHK.TRANS64.TRYWAIT P0, [R6+URZ], R5 ;  /* 0x00000005060075a7 */ /* 0x001064000800017f */
[----:B-1----:R-:W-:Y:S05]  /*aec0*/  @!P0 NANOSLEEP.SYNCS 0x989680 ;  /* 0x009896800000895d */ /* 0x002fea0003900000 */
[----:B------:R-:W1:Y:S02]  /*aed0*/  @!P0 SYNCS.PHASECHK.TRANS64 P0, [R6+URZ], R5 ;  /* 0x00000005060085a7 */ /* 0x000e64000800007f */
[----:B-1----:R-:W-:Y:S05]  /*aee0*/  @!P0 BRA `(.L_x_206) ;  /* 0xfffffffc00f08947 */ /* 0x002fea000383ffff */
[----:B------:R-:W-:Y:S05]  /*aef0*/  BRA `(.L_x_252) ;  /* 0xffffffe800f07947 */ /* 0x000fea000383ffff */
.L_x_207:
[----:B0-----:R0:W1:Y:S02]  /*af00*/  SYNCS.PHASECHK.TRANS64.TRYWAIT P0, [R9+URZ], R4 ;  /* 0x00000004090075a7 */ /* 0x001064000800017f */
[----:B-1----:R-:W-:Y:S05]  /*af10*/  @!P0 NANOSLEEP.SYNCS 0x989680 ;  /* 0x009896800000895d */ /* 0x002fea0003900000 */
[----:B------:R-:W1:Y:S02]  /*af20*/  @!P0 SYNCS.PHASECHK.TRANS64 P0, [R9+URZ], R4 ;  /* 0x00000004090085a7 */ /* 0x000e64000800007f */
[----:B-1----:R-:W-:Y:S05]  /*af30*/  @!P0 BRA `(.L_x_207) ;  /* 0xfffffffc00f08947 */ /* 0x002fea000383ffff */
[----:B------:R-:W-:Y:S05]  /*af40*/  BRA `(.L_x_253) ;  /* 0xffffffec00007947 */ /* 0x000fea000383ffff */
.L_x_208:
[----:B0-----:R0:W1:Y:S02]  /*af50*/  SYNCS.PHASECHK.TRANS64.TRYWAIT P0, [R6+URZ], R5 ;  /* 0x00000005060075a7 */ /* 0x001064000800017f */
[----:B-1----:R-:W-:Y:S05]  /*af60*/  @!P0 NANOSLEEP.SYNCS 0x989680 ;  /* 0x009896800000895d */ /* 0x002fea0003900000 */
[----:B------:R-:W1:Y:S02]  /*af70*/  @!P0 SYNCS.PHASECHK.TRANS64 P0, [R6+URZ], R5 ;  /* 0x00000005060085a7 */ /* 0x000e64000800007f */
[----:B-1----:R-:W-:Y:S05]  /*af80*/  @!P0 BRA `(.L_x_208) ;  /* 0xfffffffc00f08947 */ /* 0x002fea000383ffff */
[----:B------:R-:W-:Y:S05]  /*af90*/  BRA `(.L_x_254) ;  /* 0xffffffec00107947 */ /* 0x000fea000383ffff */
.L_x_209:
[----:B0-----:R0:W1:Y:S02]  /*afa0*/  SYNCS.PHASECHK.TRANS64.TRYWAIT P0, [R9+URZ], R4 ;  /* 0x00000004090075a7 */ /* 0x001064000800017f */
[----:B-1----:R-:W-:Y:S05]  /*afb0*/  @!P0 NANOSLEEP.SYNCS 0x989680 ;  /* 0x009896800000895d */ /* 0x002fea0003900000 */
[----:B------:R-:W1:Y:S02]  /*afc0*/  @!P0 SYNCS.PHASECHK.TRANS64 P0, [R9+URZ], R4 ;  /* 0x00000004090085a7 */ /* 0x000e64000800007f */
[----:B-1----:R-:W-:Y:S05]  /*afd0*/  @!P0 BRA `(.L_x_209) ;  /* 0xfffffffc00f08947 */ /* 0x002fea000383ffff */
[----:B------:R-:W-:Y:S05]  /*afe0*/  BRA `(.L_x_255) ;  /* 0xffffffec00207947 */ /* 0x000fea000383ffff */
.L_x_210:
[----:B0-----:R0:W1:Y:S02]  /*aff0*/  SYNCS.PHASECHK.TRANS64.TRYWAIT P0, [R6+URZ], R5 ;  /* 0x00000005060075a7 */ /* 0x001064000800017f */
[----:B-1----:R-:W-:Y:S05]  /*b000*/  @!P0 NANOSLEEP.SYNCS 0x989680 ;  /* 0x009896800000895d */ /* 0x002fea0003900000 */
[----:B------:R-:W1:Y:S02]  /*b010*/  @!P0 SYNCS.PHASECHK.TRANS64 P0, [R6+URZ], R5 ;  /* 0x00000005060085a7 */ /* 0x000e64000800007f */
[----:B-1----:R-:W-:Y:S05]  /*b020*/  @!P0 BRA `(.L_x_210) ;  /* 0xfffffffc00f08947 */ /* 0x002fea000383ffff */
[----:B------:R-:W-:Y:S05]  /*b030*/  BRA `(.L_x_256) ;  /* 0xffffffec00307947 */ /* 0x000fea000383ffff */
.L_x_211:
[----:B0-----:R0:W1:Y:S02]  /*b040*/  SYNCS.PHASECHK.TRANS64.TRYWAIT P0, [R9+URZ], R4 ;  /* 0x00000004090075a7 */ /* 0x001064000800017f */
[----:B-1----:R-:W-:Y:S05]  /*b050*/  @!P0 NANOSLEEP.SYNCS 0x989680 ;  /* 0x009896800000895d */ /* 0x002fea0003900000 */
[----:B------:R-:W1:Y:S02]  /*b060*/  @!P0 SYNCS.PHASECHK.TRANS64 P0, [R9+URZ], R4 ;  /* 0x00000004090085a7 */ /* 0x000e64000800007f */
[----:B-1----:R-:W-:Y:S05]  /*b070*/  @!P0 BRA `(.L_x_211) ;  /* 0xfffffffc00f08947 */ /* 0x002fea000383ffff */
[----:B------:R-:W-:Y:S05]  /*b080*/  BRA `(.L_x_257) ;  /* 0xffffffec00407947 */ /* 0x000fea000383ffff */
.L_x_212:
[----:B0-----:R0:W1:Y:S02]  /*b090*/  SYNCS.PHASECHK.TRANS64.TRYWAIT P0, [R6+URZ], R5 ;  /* 0x00000005060075a7 */ /* 0x001064000800017f */
[----:B-1----:R-:W-:Y:S05]  /*b0a0*/  @!P0 NANOSLEEP.SYNCS 0x989680 ;  /* 0x009896800000895d */ /* 0x002fea0003900000 */
[----:B------:R-:W1:Y:S02]  /*b0b0*/  @!P0 SYNCS.PHASECHK.TRANS64 P0, [R6+URZ], R5 ;  /* 0x00000005060085a7 */ /* 0x000e64000800007f */
[----:B-1----:R-:W-:Y:S05]  /*b0c0*/  @!P0 BRA `(.L_x_212) ;  /* 0xfffffffc00f08947 */ /* 0x002fea000383ffff */
[----:B------:R-:W-:Y:S05]  /*b0d0*/  BRA `(.L_x_258) ;  /* 0xffffffec00507947 */ /* 0x000fea000383ffff */
.L_x_213:
[----:B0-----:R0:W1:Y:S02]  /*b0e0*/  SYNCS.PHASECHK.TRANS64.TRYWAIT P0, [R9+URZ], R4 ;  /* 0x00000004090075a7 */ /* 0x001064000800017f */
[----:B-1----:R-:W-:Y:S05]  /*b0f0*/  @!P0 NANOSLEEP.SYNCS 0x989680 ;  /* 0x009896800000895d */ /* 0x002fea0003900000 */
[----:B------:R-:W1:Y:S02]  /*b100*/  @!P0 SYNCS.PHASECHK.TRANS64 P0, [R9+URZ], R4 ;  /* 0x00000004090085a7 */ /* 0x000e64000800007f */
[----:B-1----:R-:W-:Y:S05]  /*b110*/  @!P0 BRA `(.L_x_213) ;  /* 0xfffffffc00f08947 */ /* 0x002fea000383ffff */
[----:B------:R-:W-:Y:S05]  /*b120*/  BRA `(.L_x_259) ;  /* 0xffffffec00607947 */ /* 0x000fea000383ffff */
.L_x_214:
[----:B0-----:R0:W1:Y:S02]  /*b130*/  SYNCS.PHASECHK.TRANS64.TRYWAIT P0, [R6+URZ], R5 ;  /* 0x00000005060075a7 */ /* 0x001064000800017f */
[----:B-1----:R-:W-:Y:S05]  /*b140*/  @!P0 NANOSLEEP.SYNCS 0x989680 ;  /* 0x009896800000895d */ /* 0x002fea0003900000 */
[----:B------:R-:W1:Y:S02]  /*b150*/  @!P0 SYNCS.PHASECHK.TRANS64 P0, [R6+URZ], R5 ;  /* 0x00000005060085a7 */ /* 0x000e64000800007f */
[----:B-1----:R-:W-:Y:S05]  /*b160*/  @!P0 BRA `(.L_x_214) ;  /* 0xfffffffc00f08947 */ /* 0x002fea000383ffff */
[----:B------:R-:W-:Y:S05]  /*b170*/  BRA `(.L_x_260) ;  /* 0xffffffec00707947 */ /* 0x000fea000383ffff */
.L_x_215:
[----:B0-----:R0:W1:Y:S02]  /*b180*/  SYNCS.PHASECHK.TRANS64.TRYWAIT P0, [R9+URZ], R4 ;  /* 0x00000004090075a7 */ /* 0x001064000800017f */
[----:B-1----:R-:W-:Y:S05]  /*b190*/  @!P0 NANOSLEEP.SYNCS 0x989680 ;  /* 0x009896800000895d */ /* 0x002fea0003900000 */
[----:B------:R-:W1:Y:S02]  /*b1a0*/  @!P0 SYNCS.PHASECHK.TRANS64 P0, [R9+URZ], R4 ;  /* 0x00000004090085a7 */ /* 0x000e64000800007f */
[----:B-1----:R-:W-:Y:S05]  /*b1b0*/  @!P0 BRA `(.L_x_215) ;  /* 0xfffffffc00f08947 */ /* 0x002fea000383ffff */
[----:B------:R-:W-:Y:S05]  /*b1c0*/  BRA `(.L_x_261) ;  /* 0xffffffec00807947 */ /* 0x000fea000383ffff */
.L_x_216:
[----:B0-----:R0:W1:Y:S02]  /*b1d0*/  SYNCS.PHASECHK.TRANS64.TRYWAIT P0, [R6+URZ], R5 ;  /* 0x00000005060075a7 */ /* 0x001064000800017f */
[----:B-1----:R-:W-:Y:S05]  /*b1e0*/  @!P0 NANOSLEEP.SYNCS 0x989680 ;  /* 0x009896800000895d */ /* 0x002fea0003900000 */
[----:B------:R-:W1:Y:S02]  /*b1f0*/  @!P0 SYNCS.PHASECHK.TRANS64 P0, [R6+URZ], R5 ;  /* 0x00000005060085a7 */ /* 0x000e64000800007f */
[----:B-1----:R-:W-:Y:S05]  /*b200*/  @!P0 BRA `(.L_x_216) ;  /* 0xfffffffc00f08947 */ /* 0x002fea000383ffff */
[----:B------:R-:W-:Y:S05]  /*b210*/  BRA `(.L_x_262) ;  /* 0xffffffec00907947 */ /* 0x000fea000383ffff */
.L_x_217:
[----:B0-----:R0:W1:Y:S02]  /*b220*/  SYNCS.PHASECHK.TRANS64.TRYWAIT P0, [R9+URZ], R4 ;  /* 0x00000004090075a7 */ /* 0x001064000800017f */
[----:B-1----:R-:W-:Y:S05]  /*b230*/  @!P0 NANOSLEEP.SYNCS 0x989680 ;  /* 0x009896800000895d */ /* 0x002fea0003900000 */
[----:B------:R-:W1:Y:S02]  /*b240*/  @!P0 SYNCS.PHASECHK.TRANS64 P0, [R9+URZ], R4 ;  /* 0x00000004090085a7 */ /* 0x000e64000800007f */
[----:B-1----:R-:W-:Y:S05]  /*b250*/  @!P0 BRA `(.L_x_217) ;  /* 0xfffffffc00f08947 */ /* 0x002fea000383ffff */
[----:B------:R-:W-:Y:S05]  /*b260*/  BRA `(.L_x_263) ;  /* 0xffffffec00a07947 */ /* 0x000fea000383ffff */
.L_x_218:
[----:B0-----:R0:W1:Y:S02]  /*b270*/  SYNCS.PHASECHK.TRANS64.TRYWAIT P0, [R6+URZ], R5 ;  /* 0x00000005060075a7 */ /* 0x001064000800017f */
[----:B-1----:R-:W-:Y:S05]  /*b280*/  @!P0 NANOSLEEP.SYNCS 0x989680 ;  /* 0x009896800000895d */ /* 0x002fea0003900000 */
[----:B------:R-:W1:Y:S02]  /*b290*/  @!P0 SYNCS.PHASECHK.TRANS64 P0, [R6+URZ], R5 ;  /* 0x00000005060085a7 */ /* 0x000e64000800007f */
[----:B-1----:R-:W-:Y:S05]  /*b2a0*/  @!P0 BRA `(.L_x_218) ;  /* 0xfffffffc00f08947 */ /* 0x002fea000383ffff */
[----:B------:R-:W-:Y:S05]  /*b2b0*/  BRA `(.L_x_264) ;  /* 0xffffffec00b07947 */ /* 0x000fea000383ffff */
.L_x_219:
[----:B0-----:R0:W1:Y:S02]  /*b2c0*/  SYNCS.PHASECHK.TRANS64.TRYWAIT P0, [R9+URZ], R4 ;  /* 0x00000004090075a7 */ /* 0x001064000800017f */
[----:B-1----:R-:W-:Y:S05]  /*b2d0*/  @!P0 NANOSLEEP.SYNCS 0x989680 ;  /* 0x009896800000895d */ /* 0x002fea0003900000 */
[----:B------:R-:W1:Y:S02]  /*b2e0*/  @!P0 SYNCS.PHASECHK.TRANS64 P0, [R9+URZ], R4 ;  /* 0x00000004090085a7 */ /* 0x000e64000800007f */
[----:B-1----:R-:W-:Y:S05]  /*b2f0*/  @!P0 BRA `(.L_x_219) ;  /* 0xfffffffc00f08947 */ /* 0x002fea000383ffff */
[----:B------:R-:W-:Y:S05]  /*b300*/  BRA `(.L_x_265) ;  /* 0xffffffec00c07947 */ /* 0x000fea000383ffff */
.L_x_220:
[----:B0-----:R0:W1:Y:S02]  /*b310*/  SYNCS.PHASECHK.TRANS64.TRYWAIT P0, [R6+URZ], R5 ;  /* 0x00000005060075a7 */ /* 0x001064000800017f */
[----:B-1----:R-:W-:Y:S05]  /*b320*/  @!P0 NANOSLEEP.SYNCS 0x989680 ;  /* 0x009896800000895d */ /* 0x002fea0003900000 */
[----:B------:R-:W1:Y:S02]  /*b330*/  @!P0 SYNCS.PHASECHK.TRANS64 P0, [R6+URZ], R5 ;  /* 0x00000005060085a7 */ /* 0x000e64000800007f */
[----:B-1----:R-:W-:Y:S05]  /*b340*/  @!P0 BRA `(.L_x_220) ;  /* 0xfffffffc00f08947 */ /* 0x002fea000383ffff */
[----:B------:R-:W-:Y:S05]  /*b350*/  BRA `(.L_x_266) ;  /* 0xffffffec00d07947 */ /* 0x000fea000383ffff */
.L_x_221:
[----:B0-----:R0:W1:Y:S02]  /*b360*/  SYNCS.PHASECHK.TRANS64.TRYWAIT P0, [R9+URZ], R4 ;  /* 0x00000004090075a7 */ /* 0x001064000800017f */
[----:B-1----:R-:W-:Y:S05]  /*b370*/  @!P0 NANOSLEEP.SYNCS 0x989680 ;  /* 0x009896800000895d */ /* 0x002fea0003900000 */
[----:B------:R-:W1:Y:S02]  /*b380*/  @!P0 SYNCS.PHASECHK.TRANS64 P0, [R9+URZ], R4 ;  /* 0x00000004090085a7 */ /* 0x000e64000800007f */
[----:B-1----:R-:W-:Y:S05]  /*b390*/  @!P0 BRA `(.L_x_221) ;  /* 0xfffffffc00f08947 */ /* 0x002fea000383ffff */
[----:B------:R-:W-:Y:S05]  /*b3a0*/  BRA `(.L_x_267) ;  /* 0xffffffec00e07947 */ /* 0x000fea000383ffff */
.L_x_222:
[----:B0-----:R0:W1:Y:S02]  /*b3b0*/  SYNCS.PHASECHK.TRANS64.TRYWAIT P0, [R6+URZ], R5 ;  /* 0x00000005060075a7 */ /* 0x001064000800017f */
[----:B-1----:R-:W-:Y:S05]  /*b3c0*/  @!P0 NANOSLEEP.SYNCS 0x989680 ;  /* 0x009896800000895d */ /* 0x002fea0003900000 */
[----:B------:R-:W1:Y:S02]  /*b3d0*/  @!P0 SYNCS.PHASECHK.TRANS64 P0, [R6+URZ], R5 ;  /* 0x00000005060085a7 */ /* 0x000e64000800007f */
[----:B-1----:R-:W-:Y:S05]  /*b3e0*/  @!P0 BRA `(.L_x_222) ;  /* 0xfffffffc00f08947 */ /* 0x002fea000383ffff */
[----:B------:R-:W-:Y:S05]  /*b3f0*/  BRA `(.L_x_268) ;  /* 0xffffffec00f07947 */ /* 0x000fea000383ffff */
.L_x_223:
[----:B0-----:R0:W1:Y:S02]  /*b400*/  SYNCS.PHASECHK.TRANS64.TRYWAIT P0, [R9+URZ], R4 ;  /* 0x00000004090075a7 */ /* 0x001064000800017f */
[----:B-1----:R-:W-:Y:S05]  /*b410*/  @!P0 NANOSLEEP.SYNCS 0x989680 ;  /* 0x009896800000895d */ /* 0x002fea0003900000 */
[----:B------:R-:W1:Y:S02]  /*b420*/  @!P0 SYNCS.PHASECHK.TRANS64 P0, [R9+URZ], R4 ;  /* 0x00000004090085a7 */ /* 0x000e64000800007f */
[----:B-1----:R-:W-:Y:S05]  /*b430*/  @!P0 BRA `(.L_x_223) ;  /* 0xfffffffc00f08947 */ /* 0x002fea000383ffff */
[----:B------:R-:W-:Y:S05]  /*b440*/  BRA `(.L_x_269) ;  /* 0xfffffff000007947 */ /* 0x000fea000383ffff */
.L_x_224:
[----:B0-----:R0:W1:Y:S02]  /*b450*/  SYNCS.PHASECHK.TRANS64.TRYWAIT P0, [R6+URZ], R5 ;  /* 0x00000005060075a7 */ /* 0x001064000800017f */
[----:B-1----:R-:W-:Y:S05]  /*b460*/  @!P0 NANOSLEEP.SYNCS 0x989680 ;  /* 0x009896800000895d */ /* 0x002fea0003900000 */
[----:B------:R-:W1:Y:S02]  /*b470*/  @!P0 SYNCS.PHASECHK.TRANS64 P0, [R6+URZ], R5 ;  /* 0x00000005060085a7 */ /* 0x000e64000800007f */
[----:B-1----:R-:W-:Y:S05]  /*b480*/  @!P0 BRA `(.L_x_224) ;  /* 0xfffffffc00f08947 */ /* 0x002fea000383ffff */
[----:B------:R-:W-:Y:S05]  /*b490*/  BRA `(.L_x_270) ;  /* 0xfffffff000107947 */ /* 0x000fea000383ffff */
.L_x_225:
[----:B0-----:R0:W1:Y:S02]  /*b4a0*/  SYNCS.PHASECHK.TRANS64.TRYWAIT P0, [R9+URZ], R4 ;  /* 0x00000004090075a7 */ /* 0x001064000800017f */
[----:B-1----:R-:W-:Y:S05]  /*b4b0*/  @!P0 NANOSLEEP.SYNCS 0x989680 ;  /* 0x009896800000895d */ /* 0x002fea0003900000 */
[----:B------:R-:W1:Y:S02]  /*b4c0*/  @!P0 SYNCS.PHASECHK.TRANS64 P0, [R9+URZ], R4 ;  /* 0x00000004090085a7 */ /* 0x000e64000800007f */
[----:B-1----:R-:W-:Y:S05]  /*b4d0*/  @!P0 BRA `(.L_x_225) ;  /* 0xfffffffc00f08947 */ /* 0x002fea000383ffff */
[----:B------:R-:W-:Y:S05]  /*b4e0*/  BRA `(.L_x_271) ;  /* 0xfffffff000207947 */ /* 0x000fea000383ffff */
.L_x_226:
[----:B0-----:R0:W1:Y:S02]  /*b4f0*/  SYNCS.PHASECHK.TRANS64.TRYWAIT P0, [R6+URZ], R5 ;  /* 0x00000005060075a7 */ /* 0x001064000800017f */
[----:B-1----:R-:W-:Y:S05]  /*b500*/  @!P0 NANOSLEEP.SYNCS 0x989680 ;  /* 0x009896800000895d */ /* 0x002fea0003900000 */
[----:B------:R-:W1:Y:S02]  /*b510*/  @!P0 SYNCS.PHASECHK.TRANS64 P0, [R6+URZ], R5 ;  /* 0x00000005060085a7 */ /* 0x000e64000800007f */
[----:B-1----:R-:W-:Y:S05]  /*b520*/  @!P0 BRA `(.L_x_226) ;  /* 0xfffffffc00f08947 */ /* 0x002fea000383ffff */
[----:B------:R-:W-:Y:S05]  /*b530*/  BRA `(.L_x_272) ;  /* 0xfffffff000307947 */ /* 0x000fea000383ffff */
.L_x_227:
[----:B0-----:R0:W1:Y:S02]  /*b540*/  SYNCS.PHASECHK.TRANS64.TRYWAIT P0, [R9+URZ], R4 ;  /* 0x00000004090075a7 */ /* 0x001064000800017f */
[----:B-1----:R-:W-:Y:S05]  /*b550*/  @!P0 NANOSLEEP.SYNCS 0x989680 ;  /* 0x009896800000895d */ /* 0x002fea0003900000 */
[----:B------:R-:W1:Y:S02]  /*b560*/  @!P0 SYNCS.PHASECHK.TRANS64 P0, [R9+URZ], R4 ;  /* 0x00000004090085a7 */ /* 0x000e64000800007f */
[----:B-1----:R-:W-:Y:S05]  /*b570*/  @!P0 BRA `(.L_x_227) ;  /* 0xfffffffc00f08947 */ /* 0x002fea000383ffff */
[----:B------:R-:W-:Y:S05]  /*b580*/  BRA `(.L_x_273) ;  /* 0xfffffff000407947 */ /* 0x000fea000383ffff */
.L_x_228:
[----:B0-----:R0:W1:Y:S02]  /*b590*/  SYNCS.PHASECHK.TRANS64.TRYWAIT P0, [R8+URZ], R5 ;  /* 0x00000005080075a7 */ /* 0x001064000800017f */
[----:B-1----:R-:W-:Y:S05]  /*b5a0*/  @!P0 NANOSLEEP.SYNCS 0x989680 ;  /* 0x009896800000895d */ /* 0x002fea0003900000 */
[----:B------:R-:W1:Y:S02]  /*b5b0*/  @!P0 SYNCS.PHASECHK.TRANS64 P0, [R8+URZ], R5 ;  /* 0x00000005080085a7 */ /* 0x000e64000800007f */
[----:B-1----:R-:W-:Y:S05]  /*b5c0*/  @!P0 BRA `(.L_x_228) ;  /* 0xfffffffc00f08947 */ /* 0x002fea000383ffff */
[----:B------:R-:W-:Y:S05]  /*b5d0*/  BRA `(.L_x_274) ;  /* 0xfffffff000507947 */ /* 0x000fea000383ffff */
.L_x_229:
[----:B-1----:R1:W2:Y:S02]  /*b5e0*/  SYNCS.PHASECHK.TRANS64.TRYWAIT P0, [R11+URZ], R6 ;  /* 0x000000060b0075a7 */ /* 0x0022a4000800017f */
[----:B--2---:R-:W-:Y:S05]  /*b5f0*/  @!P0 NANOSLEEP.SYNCS 0x989680 ;  /* 0x009896800000895d */ /* 0x004fea0003900000 */
[----:B------:R-:W2:Y:S02]  /*b600*/  @!P0 SYNCS.PHASECHK.TRANS64 P0, [R11+URZ], R6 ;  /* 0x000000060b0085a7 */ /* 0x000ea4000800007f */
[----:B--2---:R-:W-:Y:S05]  /*b610*/  @!P0 BRA `(.L_x_229) ;  /* 0xfffffffc00f08947 */ /* 0x004fea000383ffff */
[----:B------:R-:W-:Y:S05]  /*b620*/  BRA `(.L_x_275) ;  /* 0xfffffff000587947 */ /* 0x000fea000383ffff */
.L_x_276:
[----:B------:R-:W-:-:S00]  /*b630*/  BRA `(.L_x_276) ;  /* 0xfffffffc00fc7947 */ /* 0x000fc0000383ffff */
[----:B------:R-:W-:-:S00]  /*b640*/  NOP ;  /* 0x0000000000007918 */ /* 0x000fc00000000000 */
        /* <DEDUP_REMOVED lines=11> */
.L_x_277:


//--------------------- .nv.shared._ZN7cutlass13device_kernelINS_4gemm6kernel13GemmUniversalIN4cute5tupleIJiiiiEEENS1_10collective13CollectiveMmaINS1_37MainloopSm90TmaGmmaWarpSpecializedFP8ILi37ENS5_IJNS4_1CILi2EEENSA_ILi1EEESC_EEENS1_32KernelTmaWarpSpecializedPingpongEEENS5_IJNSA_ILi64EEENSA_ILi128EEENSA_ILi32EEEEEENS_12float_e4m3_tENS5_IJlSC_lEEESK_SL_NS4_8TiledMMAINS4_8MMA_AtomIJNS4_4SM904GMMA31MMA_64x128x32_F32E4M3E4M3_SS_TNILNSP_7ScaleInE1ELSR_1EEEEEENS4_6LayoutINS5_IJSC_SC_SC_EEENS5_IJNSA_ILi0EEESW_SW_EEEEENS5_IJNS4_10UnderscoreESZ_SZ_EEEEENS4_13SM90_TMA_LOADENS4_14ComposedLayoutINS4_7SwizzleILi1ELi4ELi3EEENS4_18smem_ptr_flag_bitsILi8EEENSU_INS5_IJNSA_ILi8EEESI_EEENS5_IJSI_SC_EEEEEEEvNS4_8identityENS4_23SM90_TMA_LOAD_MULTICASTES1C_vS1D_EENS_8epilogue10collective6detail29Sm90TmaWarpSpecializedAdapterINS1H_15DefaultEpilogueISK_SL_SL_NS1G_6thread17LinearCombinationISK_Li1EffLNS1L_9ScaleType4KindE0ELNS_15FloatRoundStyleE2ESK_EENS1_15EpilogueDefaultEEEEEvvEEEEvNT_6ParamsE --------------------------
	.section	.nv.shared._ZN7cutlass13device_kernelINS_4gemm6kernel13GemmUniversalIN4cute5tupleIJiiiiEEENS1_10collective13CollectiveMmaINS1_37MainloopSm90TmaGmmaWarpSpecializedFP8ILi37ENS5_IJNS4_1CILi2EEENSA_ILi1EEESC_EEENS1_32KernelTmaWarpSpecializedPingpongEEENS5_IJNSA_ILi64EEENSA_ILi128EEENSA_ILi32EEEEEENS_12float_e4m3_tENS5_IJlSC_lEEESK_SL_NS4_8TiledMMAINS4_8MMA_AtomIJNS4_4SM904GMMA31MMA_64x128x32_F32E4M3E4M3_SS_TNILNSP_7ScaleInE1ELSR_1EEEEEENS4_6LayoutINS5_IJSC_SC_SC_EEENS5_IJNSA_ILi0EEESW_SW_EEEEENS5_IJNS4_10UnderscoreESZ_SZ_EEEEENS4_13SM90_TMA_LOADENS4_14ComposedLayoutINS4_7SwizzleILi1ELi4ELi3EEENS4_18smem_ptr_flag_bitsILi8EEENSU_INS5_IJNSA_ILi8EEESI_EEENS5_IJSI_SC_EEEEEEEvNS4_8identityENS4_23SM90_TMA_LOAD_MULTICASTES1C_vS1D_EENS_8epilogue10collective6detail29Sm90TmaWarpSpecializedAdapterINS1H_15DefaultEpilogueISK_SL_SL_NS1G_6thread17LinearCombinationISK_Li1EffLNS1L_9ScaleType4KindE0ELNS_15FloatRoundStyleE2ESK_EENS1_15EpilogueDefaultEEEEEvvEEEEvNT_6ParamsE,"aw",@nobits
	.sectionflags	@""
	.align	16
	.zero		1024


//--------------------- .nv.shared.reserved.0     --------------------------
	.section	.nv.shared.reserved.0,"aw",@nobits
	.weak		__nv_reservedSMEM_offset_0_alias
	.size		__nv_reservedSMEM_offset_0_alias, 0, 0
	.other		__nv_reservedSMEM_offset_0_alias,@"STO_CUDA_RESERVED_SHARED STV_DEFAULT"
__nv_reservedSMEM_offset_0_alias:
	.zero		0


//--------------------- .nv.global                --------------------------
	.section	.nv.global,"aw",@nobits
.nv.global:
	.type		_ZN39_INTERNAL_a9e7b97e_4_k_cu_d9d89c3b_74574cute1_E,@object
	.size		_ZN39_INTERNAL_a9e7b97e_4_k_cu_d9d89c3b_74574cute1_E,(_ZN39_INTERNAL_a9e7b97e_4_k_cu_d9d89c3b_74574cuda3std3__45__cpo6cbeginE - _ZN39_INTERNAL_a9e7b97e_4_k_cu_d9d89c3b_74574cute1_E)
_ZN39_INTERNAL_a9e7b97e_4_k_cu_d9d89c3b_74574cute1_E:
	.zero		1
	.type		_ZN39_INTERNAL_a9e7b97e_4_k_cu_d9d89c3b_74574cuda3std3__45__cpo6cbeginE,@object
	.size		_ZN39_INTERNAL_a9e7b97e_4_k_cu_d9d89c3b_74574cuda3std3__45__cpo6cbeginE,(_ZN39_INTERNAL_a9e7b97e_4_k_cu_d9d89c3b_74574cuda3std3__48in_placeE - _ZN39_INTERNAL_a9e7b97e_4_k_cu_d9d89c3b_74574cuda3std3__45__cpo6cbeginE)
_ZN39_INTERNAL_a9e7b97e_4_k_cu_d9d89c3b_74574cuda3std3__45__cpo6cbeginE:
	.zero		1
	.type		_ZN39_INTERNAL_a9e7b97e_4_k_cu_d9d89c3b_74574cuda3std3__48in_placeE,@object
	.size		_ZN39_INTERNAL_a9e7b97e_4_k_cu_d9d89c3b_74574cuda3std3__48in_placeE,(_ZN39_INTERNAL_a9e7b97e_4_k_cu_d9d89c3b_74574cuda3std6ranges3__45__cpo9iter_moveE - _ZN39_INTERNAL_a9e7b97e_4_k_cu_d9d89c3b_74574cuda3std3__48in_placeE)
_ZN39_INTERNAL_a9e7b97e_4_k_cu_d9d89c3b_74574cuda3std3__48in_placeE:
	.zero		1
	.type		_ZN39_INTERNAL_a9e7b97e_4_k_cu_d9d89c3b_74574cuda3std6ranges3__45__cpo9iter_moveE,@object
	.size		_ZN39_INTERNAL_a9e7b97e_4_k_cu_d9d89c3b_74574cuda3std6ranges3__45__cpo9iter_moveE,(_ZN39_INTERNAL_a9e7b97e_4_k_cu_d9d89c3b_74574cuda3std3__45__cpo5beginE - _ZN39_INTERNAL_a9e7b97e_4_k_cu_d9d89c3b_74574cuda3std6ranges3__45__cpo9iter_moveE)
_ZN39_INTERNAL_a9e7b97e_4_k_cu_d9d89c3b_74574cuda3std6ranges3__45__cpo9iter_moveE:
	.zero		1
	.type		_ZN39_INTERNAL_a9e7b97e_4_k_cu_d9d89c3b_74574cuda3std3__45__cpo5beginE,@object
	.size		_ZN39_INTERNAL_a9e7b97e_4_k_cu_d9d89c3b_74574cuda3std3__45__cpo5beginE,(_ZN39_INTERNAL_a9e7b97e_4_k_cu_d9d89c3b_74574cuda3std3__441_GLOBAL__N__a9e7b97e_4_k_cu_d9d89c3b_74576ignoreE - _ZN39_INTERNAL_a9e7b97e_4_k_cu_d9d89c3b_74574cuda3std3__45__cpo5beginE)
_ZN39_INTERNAL_a9e7b97e_4_k_cu_d9d89c3b_74574cuda3std3__45__cpo5beginE:
	.zero		1
	.type		_ZN39_INTERNAL_a9e7b97e_4_k_cu_d9d89c3b_74574cuda3std3__441_GLOBAL__N__a9e7b97e_4_k_cu_d9d89c3b_74576ignoreE,@object
	.size		_ZN39_INTERNAL_a9e7b97e_4_k_cu_d9d89c3b_74574cuda3std3__441_GLOBAL__N__a9e7b97e_4_k_cu_d9d89c3b_74576ignoreE,(_ZN39_INTERNAL_a9e7b97e_4_k_cu_d9d89c3b_74574cute7productE - _ZN39_INTERNAL_a9e7b97e_4_k_cu_d9d89c3b_74574cuda3std3__441_GLOBAL__N__a9e7b97e_4_k_cu_d9d89c3b_74576ignoreE)
_ZN39_INTERNAL_a9e7b97e_4_k_cu_d9d89c3b_74574cuda3std3__441_GLOBAL__N__a9e7b97e_4_k_cu_d9d89c3b_74576ignoreE:
	.zero		1
	.type		_ZN39_INTERNAL_a9e7b97e_4_k_cu_d9d89c3b_74574cute7productE,@object
	.size		_ZN39_INTERNAL_a9e7b97e_4_k_cu_d9d89c3b_74574cute7productE,(_ZN39_INTERNAL_a9e7b97e_4_k_cu_d9d89c3b_74574cuda3std3__45__cpo3endE - _ZN39_INTERNAL_a9e7b97e_4_k_cu_d9d89c3b_74574cute7productE)
_ZN39_INTERNAL_a9e7b97e_4_k_cu_d9d89c3b_74574cute7productE:
	.zero		1
	.type		_ZN39_INTERNAL_a9e7b97e_4_k_cu_d9d89c3b_74574cuda3std3__45__cpo3endE,@object
	.size		_ZN39_INTERNAL_a9e7b97e_4_k_cu_d9d89c3b_74574cuda3std3__45__cpo3endE,(_ZN39_INTERNAL_a9e7b97e_4_k_cu_d9d89c3b_74574cuda3std3__419piecewise_constructE - _ZN39_INTERNAL_a9e7b97e_4_k_cu_d9d89c3b_74574cuda3std3__45__cpo3endE)
_ZN39_INTERNAL_a9e7b97e_4_k_cu_d9d89c3b_74574cuda3std3__45__cpo3endE:
	.zero		1
	.type		_ZN39_INTERNAL_a9e7b97e_4_k_cu_d9d89c3b_74574cuda3std3__419piecewise_constructE,@object
	.size		_ZN39_INTERNAL_a9e7b97e_4_k_cu_d9d89c3b_74574cuda3std3__419piecewise_constructE,(_ZN39_INTERNAL_a9e7b97e_4_k_cu_d9d89c3b_74574cuda3std3__45__cpo4cendE - _ZN39_INTERNAL_a9e7b97e_4_k_cu_d9d89c3b_74574cuda3std3__419piecewise_constructE)
_ZN39_INTERNAL_a9e7b97e_4_k_cu_d9d89c3b_74574cuda3std3__419piecewise_constructE:
	.zero		1
	.type		_ZN39_INTERNAL_a9e7b97e_4_k_cu_d9d89c3b_74574cuda3std3__45__cpo4cendE,@object
	.size		_ZN39_INTERNAL_a9e7b97e_4_k_cu_d9d89c3b_74574cuda3std3__45__cpo4cendE,(_ZN39_INTERNAL_a9e7b97e_4_k_cu_d9d89c3b_74574cuda3std6ranges3__45__cpo4swapE - _ZN39_INTERNAL_a9e7b97e_4_k_cu_d9d89c3b_74574cuda3std3__45__cpo4cendE)
_ZN39_INTERNAL_a9e7b97e_4_k_cu_d9d89c3b_74574cuda3std3__45__cpo4cendE:
	.zero		1
	.type		_ZN39_INTERNAL_a9e7b97e_4_k_cu_d9d89c3b_74574cuda3std6ranges3__45__cpo4swapE,@object
	.size		_ZN39_INTERNAL_a9e7b97e_4_k_cu_d9d89c3b_74574cuda3std6ranges3__45__cpo4swapE,(.L_7 - _ZN39_INTERNAL_a9e7b97e_4_k_cu_d9d89c3b_74574cuda3std6ranges3__45__cpo4swapE)
_ZN39_INTERNAL_a9e7b97e_4_k_cu_d9d89c3b_74574cuda3std6ranges3__45__cpo4swapE:
	.zero		1
.L_7:


//--------------------- .nv.constant0._ZN7cutlass13device_kernelINS_4gemm6kernel13GemmUniversalIN4cute5tupleIJiiiiEEENS1_10collective13CollectiveMmaINS1_37MainloopSm90TmaGmmaWarpSpecializedFP8ILi37ENS5_IJNS4_1CILi2EEENSA_ILi1EEESC_EEENS1_32KernelTmaWarpSpecializedPingpongEEENS5_IJNSA_ILi64EEENSA_ILi128EEENSA_ILi32EEEEEENS_12float_e4m3_tENS5_IJlSC_lEEESK_SL_NS4_8TiledMMAINS4_8MMA_AtomIJNS4_4SM904GMMA31MMA_64x128x32_F32E4M3E4M3_SS_TNILNSP_7ScaleInE1ELSR_1EEEEEENS4_6LayoutINS5_IJSC_SC_SC_EEENS5_IJNSA_ILi0EEESW_SW_EEEEENS5_IJNS4_10UnderscoreESZ_SZ_EEEEENS4_13SM90_TMA_LOADENS4_14ComposedLayoutINS4_7SwizzleILi1ELi4ELi3EEENS4_18smem_ptr_flag_bitsILi8EEENSU_INS5_IJNSA_ILi8EEESI_EEENS5_IJSI_SC_EEEEEEEvNS4_8identityENS4_23SM90_TMA_LOAD_MULTICASTES1C_vS1D_EENS_8epilogue10collective6detail29Sm90TmaWarpSpecializedAdapterINS1H_15DefaultEpilogueISK_SL_SL_NS1G_6thread17LinearCombinationISK_Li1EffLNS1L_9ScaleType4KindE0ELNS_15FloatRoundStyleE2ESK_EENS1_15EpilogueDefaultEEEEEvvEEEEvNT_6ParamsE --------------------------
	.section	.nv.constant0._ZN7cutlass13device_kernelINS_4gemm6kernel13GemmUniversalIN4cute5tupleIJiiiiEEENS1_10collective13CollectiveMmaINS1_37MainloopSm90TmaGmmaWarpSpecializedFP8ILi37ENS5_IJNS4_1CILi2EEENSA_ILi1EEESC_EEENS1_32KernelTmaWarpSpecializedPingpongEEENS5_IJNSA_ILi64EEENSA_ILi128EEENSA_ILi32EEEEEENS_12float_e4m3_tENS5_IJlSC_lEEESK_SL_NS4_8TiledMMAINS4_8MMA_AtomIJNS4_4SM904GMMA31MMA_64x128x32_F32E4M3E4M3_SS_TNILNSP_7ScaleInE1ELSR_1EEEEEENS4_6LayoutINS5_IJSC_SC_SC_EEENS5_IJNSA_ILi0EEESW_SW_EEEEENS5_IJNS4_10UnderscoreESZ_SZ_EEEEENS4_13SM90_TMA_LOADENS4_14ComposedLayoutINS4_7SwizzleILi1ELi4ELi3EEENS4_18smem_ptr_flag_bitsILi8EEENSU_INS5_IJNSA_ILi8EEESI_EEENS5_IJSI_SC_EEEEEEEvNS4_8identityENS4_23SM90_TMA_LOAD_MULTICASTES1C_vS1D_EENS_8epilogue10collective6detail29Sm90TmaWarpSpecializedAdapterINS1H_15DefaultEpilogueISK_SL_SL_NS1G_6thread17LinearCombinationISK_Li1EffLNS1L_9ScaleType4KindE0ELNS_15FloatRoundStyleE2ESK_EENS1_15EpilogueDefaultEEEEEvvEEEEvNT_6ParamsE,"a",@progbits
	.sectionflags	@""
	.align	4
.nv.constant0._ZN7cutlass13device_kernelINS_4gemm6kernel13GemmUniversalIN4cute5tupleIJiiiiEEENS1_10collective13CollectiveMmaINS1_37MainloopSm90TmaGmmaWarpSpecializedFP8ILi37ENS5_IJNS4_1CILi2EEENSA_ILi1EEESC_EEENS1_32KernelTmaWarpSpecializedPingpongEEENS5_IJNSA_ILi64EEENSA_ILi128EEENSA_ILi32EEEEEENS_12float_e4m3_tENS5_IJlSC_lEEESK_SL_NS4_8TiledMMAINS4_8MMA_AtomIJNS4_4SM904GMMA31MMA_64x128x32_F32E4M3E4M3_SS_TNILNSP_7ScaleInE1ELSR_1EEEEEENS4_6LayoutINS5_IJSC_SC_SC_EEENS5_IJNSA_ILi0EEESW_SW_EEEEENS5_IJNS4_10UnderscoreESZ_SZ_EEEEENS4_13SM90_TMA_LOADENS4_14ComposedLayoutINS4_7SwizzleILi1ELi4ELi3EEENS4_18smem_ptr_flag_bitsILi8EEENSU_INS5_IJNSA_ILi8EEESI_EEENS5_IJSI_SC_EEEEEEEvNS4_8identityENS4_23SM90_TMA_LOAD_MULTICASTES1C_vS1D_EENS_8epilogue10collective6detail29Sm90TmaWarpSpecializedAdapterINS1H_15DefaultEpilogueISK_SL_SL_NS1G_6thread17LinearCombinationISK_Li1EffLNS1L_9ScaleType4KindE0ELNS_15FloatRoundStyleE2ESK_EENS1_15EpilogueDefaultEEEEEvvEEEEvNT_6ParamsE:
	.zero		1664


//--------------------- SYMBOLS --------------------------

	.type		.nv.reservedSmem.offset0,@object
	.size		.nv.reservedSmem.offset0,0x4
